//
// Generated by NVIDIA NVVM Compiler
//
// Compiler Build ID: CL-36424714
// Cuda compilation tools, release 13.0, V13.0.88
// Based on NVVM 20.0.0
//

.version 9.0
.target sm_100
.address_size 64

	// .globl	_Z20data_exchange_kernelILj8ELj8EEvPj
.extern .func  (.param .b32 func_retval0) vprintf
(
	.param .b64 vprintf_param_0,
	.param .b64 vprintf_param_1
)
;
// _ZZ20data_exchange_kernelILj8ELj8EEvPjE12temp_storage has been demoted
.global .align 1 .b8 _ZN30_INTERNAL_9cdd1759_4_k_cu_main4cuda3std3__45__cpo5beginE[1];
.global .align 1 .b8 _ZN30_INTERNAL_9cdd1759_4_k_cu_main4cuda3std3__45__cpo3endE[1];
.global .align 1 .b8 _ZN30_INTERNAL_9cdd1759_4_k_cu_main4cuda3std3__45__cpo6cbeginE[1];
.global .align 1 .b8 _ZN30_INTERNAL_9cdd1759_4_k_cu_main4cuda3std3__45__cpo4cendE[1];
.global .align 1 .b8 _ZN30_INTERNAL_9cdd1759_4_k_cu_main4cuda3std3__45__cpo6rbeginE[1];
.global .align 1 .b8 _ZN30_INTERNAL_9cdd1759_4_k_cu_main4cuda3std3__45__cpo4rendE[1];
.global .align 1 .b8 _ZN30_INTERNAL_9cdd1759_4_k_cu_main4cuda3std3__45__cpo7crbeginE[1];
.global .align 1 .b8 _ZN30_INTERNAL_9cdd1759_4_k_cu_main4cuda3std3__45__cpo5crendE[1];
.global .align 1 .b8 _ZN30_INTERNAL_9cdd1759_4_k_cu_main4cuda3std3__432_GLOBAL__N__9cdd1759_4_k_cu_main6ignoreE[1];
.global .align 1 .b8 _ZN30_INTERNAL_9cdd1759_4_k_cu_main4cuda3std3__419piecewise_constructE[1];
.global .align 1 .b8 _ZN30_INTERNAL_9cdd1759_4_k_cu_main4cuda3std3__48in_placeE[1];
.global .align 1 .b8 _ZN30_INTERNAL_9cdd1759_4_k_cu_main4cuda3std3__420unreachable_sentinelE[1];
.global .align 1 .b8 _ZN30_INTERNAL_9cdd1759_4_k_cu_main4cuda3std3__47nulloptE[1];
.global .align 1 .b8 _ZN30_INTERNAL_9cdd1759_4_k_cu_main4cuda3std3__48unexpectE[1];
.global .align 1 .b8 _ZN30_INTERNAL_9cdd1759_4_k_cu_main4cuda3std6ranges3__45__cpo4swapE[1];
.global .align 1 .b8 _ZN30_INTERNAL_9cdd1759_4_k_cu_main4cuda3std6ranges3__45__cpo9iter_moveE[1];
.global .align 1 .b8 _ZN30_INTERNAL_9cdd1759_4_k_cu_main4cuda3std6ranges3__45__cpo5beginE[1];
.global .align 1 .b8 _ZN30_INTERNAL_9cdd1759_4_k_cu_main4cuda3std6ranges3__45__cpo3endE[1];
.global .align 1 .b8 _ZN30_INTERNAL_9cdd1759_4_k_cu_main4cuda3std6ranges3__45__cpo6cbeginE[1];
.global .align 1 .b8 _ZN30_INTERNAL_9cdd1759_4_k_cu_main4cuda3std6ranges3__45__cpo4cendE[1];
.global .align 1 .b8 _ZN30_INTERNAL_9cdd1759_4_k_cu_main4cuda3std6ranges3__45__cpo7advanceE[1];
.global .align 1 .b8 _ZN30_INTERNAL_9cdd1759_4_k_cu_main4cuda3std6ranges3__45__cpo9iter_swapE[1];
.global .align 1 .b8 _ZN30_INTERNAL_9cdd1759_4_k_cu_main4cuda3std6ranges3__45__cpo4nextE[1];
.global .align 1 .b8 _ZN30_INTERNAL_9cdd1759_4_k_cu_main4cuda3std6ranges3__45__cpo4prevE[1];
.global .align 1 .b8 _ZN30_INTERNAL_9cdd1759_4_k_cu_main4cuda3std6ranges3__45__cpo4dataE[1];
.global .align 1 .b8 _ZN30_INTERNAL_9cdd1759_4_k_cu_main4cuda3std6ranges3__45__cpo5cdataE[1];
.global .align 1 .b8 _ZN30_INTERNAL_9cdd1759_4_k_cu_main4cuda3std6ranges3__45__cpo4sizeE[1];
.global .align 1 .b8 _ZN30_INTERNAL_9cdd1759_4_k_cu_main4cuda3std6ranges3__45__cpo5ssizeE[1];
.global .align 1 .b8 _ZN30_INTERNAL_9cdd1759_4_k_cu_main4cuda3std6ranges3__45__cpo8distanceE[1];
.global .align 1 .b8 _ZN30_INTERNAL_9cdd1759_4_k_cu_main6thrust24THRUST_300001_SM_1000_NS6system6detail10sequential3seqE[1];
.global .align 1 .b8 _ZN30_INTERNAL_9cdd1759_4_k_cu_main6thrust24THRUST_300001_SM_1000_NS12placeholders2_1E[1];
.global .align 1 .b8 _ZN30_INTERNAL_9cdd1759_4_k_cu_main6thrust24THRUST_300001_SM_1000_NS12placeholders2_2E[1];
.global .align 1 .b8 _ZN30_INTERNAL_9cdd1759_4_k_cu_main6thrust24THRUST_300001_SM_1000_NS12placeholders2_3E[1];
.global .align 1 .b8 _ZN30_INTERNAL_9cdd1759_4_k_cu_main6thrust24THRUST_300001_SM_1000_NS12placeholders2_4E[1];
.global .align 1 .b8 _ZN30_INTERNAL_9cdd1759_4_k_cu_main6thrust24THRUST_300001_SM_1000_NS12placeholders2_5E[1];
.global .align 1 .b8 _ZN30_INTERNAL_9cdd1759_4_k_cu_main6thrust24THRUST_300001_SM_1000_NS12placeholders2_6E[1];
.global .align 1 .b8 _ZN30_INTERNAL_9cdd1759_4_k_cu_main6thrust24THRUST_300001_SM_1000_NS12placeholders2_7E[1];
.global .align 1 .b8 _ZN30_INTERNAL_9cdd1759_4_k_cu_main6thrust24THRUST_300001_SM_1000_NS12placeholders2_8E[1];
.global .align 1 .b8 _ZN30_INTERNAL_9cdd1759_4_k_cu_main6thrust24THRUST_300001_SM_1000_NS12placeholders2_9E[1];
.global .align 1 .b8 _ZN30_INTERNAL_9cdd1759_4_k_cu_main6thrust24THRUST_300001_SM_1000_NS12placeholders3_10E[1];
.global .align 1 .b8 $str[12] = {84, 104, 114, 101, 97, 100, 32, 37, 100, 58, 10};
.global .align 1 .b8 $str$1[18] = {99, 117, 114, 95, 105, 111, 95, 103, 114, 111, 117, 112, 58, 32, 37, 100, 10};
.global .align 1 .b8 $str$2[4] = {37, 100, 10};
.global .align 1 .b8 $str$3[4] = {37, 100, 32};
.global .align 1 .b8 $str$4[2] = {10};

.visible .entry _Z20data_exchange_kernelILj8ELj8EEvPj(
	.param .u64 .ptr .align 1 _Z20data_exchange_kernelILj8ELj8EEvPj_param_0
)
{
	.local .align 16 .b8 	__local_depot0[48];
	.reg .b64 	%SP;
	.reg .b64 	%SPL;
	.reg .pred 	%p<18>;
	.reg .b16 	%rs<3>;
	.reg .b32 	%r<198>;
	.reg .b64 	%rd<80>;
	// demoted variable
	.shared .align 4 .b8 _ZZ20data_exchange_kernelILj8ELj8EEvPjE12temp_storage[268];
	mov.u64 	%SPL, __local_depot0;
	cvta.local.u64 	%SP, %SPL;
	ld.param.u64 	%rd10, [_Z20data_exchange_kernelILj8ELj8EEvPj_param_0];
	cvta.to.global.u64 	%rd79, %rd10;
	add.u64 	%rd2, %SPL, 0;
	add.u64 	%rd12, %SP, 32;
	add.u64 	%rd3, %SPL, 32;
	mov.u32 	%r1, %tid.x;
	mov.u32 	%r71, %ntid.x;
	and.b32  	%r72, %r1, 7;
	and.b32  	%r174, %r1, 1016;
	min.u32 	%r3, %r71, 8;
	cvt.u16.u32 	%rs2, %r3;
	div.u16 	%rs1, 8, %rs2;
	shr.u32 	%r4, %r1, 3;
	st.local.u32 	[%rd3], %r1;
	mov.u64 	%rd13, $str;
	cvta.global.u64 	%rd14, %rd13;
	{ // callseq 0, 0
	.param .b64 param0;
	st.param.b64 	[param0], %rd14;
	.param .b64 param1;
	st.param.b64 	[param1], %rd12;
	.param .b32 retval0;
	call.uni (retval0), 
	vprintf, 
	(
	param0, 
	param1
	);
	ld.param.b32 	%r73, [retval0];
	} // callseq 0
	st.local.u32 	[%rd3], %r3;
	mov.u64 	%rd15, $str$1;
	cvta.global.u64 	%rd16, %rd15;
	{ // callseq 1, 0
	.param .b64 param0;
	st.param.b64 	[param0], %rd16;
	.param .b64 param1;
	st.param.b64 	[param1], %rd12;
	.param .b32 retval0;
	call.uni (retval0), 
	vprintf, 
	(
	param0, 
	param1
	);
	ld.param.b32 	%r75, [retval0];
	} // callseq 1
	add.s32 	%r5, %r174, %r3;
	add.s32 	%r6, %r3, %r72;
	add.s32 	%r7, %r6, %r3;
	add.s32 	%r8, %r7, %r3;
	add.s32 	%r9, %r8, %r3;
	add.s32 	%r10, %r9, %r3;
	add.s32 	%r11, %r10, %r3;
	add.s32 	%r12, %r11, %r3;
	shl.b32 	%r77, %r4, 6;
	mad.lo.s32 	%r78, %r3, 7, %r77;
	add.s32 	%r79, %r78, %r72;
	mul.wide.u32 	%rd4, %r79, 4;
	mad.lo.s32 	%r80, %r3, 6, %r77;
	add.s32 	%r81, %r80, %r72;
	mul.wide.u32 	%rd5, %r81, 4;
	mul.lo.s32 	%r82, %r3, 3;
	or.b32  	%r83, %r77, %r82;
	add.s32 	%r84, %r83, %r72;
	mul.wide.u32 	%rd6, %r84, 4;
	shl.b32 	%r85, %r3, 1;
	or.b32  	%r86, %r77, %r85;
	add.s32 	%r87, %r86, %r72;
	mul.wide.u32 	%rd7, %r87, 4;
	mov.b32 	%r190, 0;
$L__BB0_1:
	mov.u32 	%r14, %r190;
	setp.eq.s16 	%p1, %rs1, 1;
	shl.b32 	%r88, %r4, 6;
	and.b32  	%r89, %r1, 7;
	or.b32  	%r90, %r88, %r89;
	mul.wide.u32 	%rd17, %r90, 4;
	add.s64 	%rd18, %rd79, %rd17;
	ld.global.u32 	%r178, [%rd18];
	add.s32 	%r190, %r14, 1;
	mul.wide.u32 	%rd19, %r14, 4;
	add.s64 	%rd20, %rd2, %rd19;
	st.local.u32 	[%rd20], %r178;
	st.local.u32 	[%rd3], %r178;
	mov.u64 	%rd21, $str$2;
	cvta.global.u64 	%rd22, %rd21;
	add.u64 	%rd23, %SP, 32;
	{ // callseq 2, 0
	.param .b64 param0;
	st.param.b64 	[param0], %rd22;
	.param .b64 param1;
	st.param.b64 	[param1], %rd23;
	.param .b32 retval0;
	call.uni (retval0), 
	vprintf, 
	(
	param0, 
	param1
	);
	ld.param.b32 	%r91, [retval0];
	} // callseq 2
	@%p1 bra 	$L__BB0_23;
	setp.gt.u32 	%p2, %r6, 7;
	@%p2 bra 	$L__BB0_4;
	shl.b32 	%r93, %r4, 6;
	or.b32  	%r94, %r3, %r93;
	and.b32  	%r95, %r1, 7;
	add.s32 	%r96, %r94, %r95;
	mul.wide.u32 	%rd24, %r96, 4;
	add.s64 	%rd25, %rd79, %rd24;
	ld.global.u32 	%r178, [%rd25];
	add.s32 	%r18, %r14, 2;
	mul.wide.u32 	%rd26, %r190, 4;
	add.s64 	%rd27, %rd2, %rd26;
	st.local.u32 	[%rd27], %r178;
	mov.u32 	%r190, %r18;
$L__BB0_4:
	setp.eq.s16 	%p3, %rs1, 2;
	st.local.u32 	[%rd3], %r178;
	mov.u64 	%rd28, $str$2;
	cvta.global.u64 	%rd29, %rd28;
	add.u64 	%rd30, %SP, 32;
	{ // callseq 3, 0
	.param .b64 param0;
	st.param.b64 	[param0], %rd29;
	.param .b64 param1;
	st.param.b64 	[param1], %rd30;
	.param .b32 retval0;
	call.uni (retval0), 
	vprintf, 
	(
	param0, 
	param1
	);
	ld.param.b32 	%r97, [retval0];
	} // callseq 3
	@%p3 bra 	$L__BB0_23;
	setp.gt.u32 	%p4, %r7, 7;
	@%p4 bra 	$L__BB0_7;
	add.s64 	%rd31, %rd79, %rd7;
	ld.global.u32 	%r178, [%rd31];
	add.s32 	%r22, %r190, 1;
	mul.wide.u32 	%rd32, %r190, 4;
	add.s64 	%rd33, %rd2, %rd32;
	st.local.u32 	[%rd33], %r178;
	mov.u32 	%r190, %r22;
$L__BB0_7:
	setp.eq.s16 	%p5, %rs1, 3;
	st.local.u32 	[%rd3], %r178;
	mov.u64 	%rd34, $str$2;
	cvta.global.u64 	%rd35, %rd34;
	add.u64 	%rd36, %SP, 32;
	{ // callseq 4, 0
	.param .b64 param0;
	st.param.b64 	[param0], %rd35;
	.param .b64 param1;
	st.param.b64 	[param1], %rd36;
	.param .b32 retval0;
	call.uni (retval0), 
	vprintf, 
	(
	param0, 
	param1
	);
	ld.param.b32 	%r99, [retval0];
	} // callseq 4
	@%p5 bra 	$L__BB0_23;
	setp.gt.u32 	%p6, %r8, 7;
	@%p6 bra 	$L__BB0_10;
	add.s64 	%rd37, %rd79, %rd6;
	ld.global.u32 	%r178, [%rd37];
	add.s32 	%r26, %r190, 1;
	mul.wide.u32 	%rd38, %r190, 4;
	add.s64 	%rd39, %rd2, %rd38;
	st.local.u32 	[%rd39], %r178;
	mov.u32 	%r190, %r26;
$L__BB0_10:
	setp.eq.s16 	%p7, %rs1, 4;
	st.local.u32 	[%rd3], %r178;
	mov.u64 	%rd40, $str$2;
	cvta.global.u64 	%rd41, %rd40;
	add.u64 	%rd42, %SP, 32;
	{ // callseq 5, 0
	.param .b64 param0;
	st.param.b64 	[param0], %rd41;
	.param .b64 param1;
	st.param.b64 	[param1], %rd42;
	.param .b32 retval0;
	call.uni (retval0), 
	vprintf, 
	(
	param0, 
	param1
	);
	ld.param.b32 	%r101, [retval0];
	} // callseq 5
	@%p7 bra 	$L__BB0_23;
	setp.gt.u32 	%p8, %r9, 7;
	@%p8 bra 	$L__BB0_13;
	shl.b32 	%r103, %r4, 6;
	shl.b32 	%r104, %r3, 2;
	or.b32  	%r105, %r103, %r104;
	and.b32  	%r106, %r1, 7;
	add.s32 	%r107, %r105, %r106;
	mul.wide.u32 	%rd43, %r107, 4;
	add.s64 	%rd44, %rd79, %rd43;
	ld.global.u32 	%r178, [%rd44];
	add.s32 	%r30, %r190, 1;
	mul.wide.u32 	%rd45, %r190, 4;
	add.s64 	%rd46, %rd2, %rd45;
	st.local.u32 	[%rd46], %r178;
	mov.u32 	%r190, %r30;
$L__BB0_13:
	setp.eq.s16 	%p9, %rs1, 5;
	st.local.u32 	[%rd3], %r178;
	mov.u64 	%rd47, $str$2;
	cvta.global.u64 	%rd48, %rd47;
	add.u64 	%rd49, %SP, 32;
	{ // callseq 6, 0
	.param .b64 param0;
	st.param.b64 	[param0], %rd48;
	.param .b64 param1;
	st.param.b64 	[param1], %rd49;
	.param .b32 retval0;
	call.uni (retval0), 
	vprintf, 
	(
	param0, 
	param1
	);
	ld.param.b32 	%r108, [retval0];
	} // callseq 6
	@%p9 bra 	$L__BB0_23;
	setp.gt.u32 	%p10, %r10, 7;
	@%p10 bra 	$L__BB0_16;
	shl.b32 	%r110, %r4, 6;
	mad.lo.s32 	%r111, %r3, 5, %r110;
	and.b32  	%r112, %r1, 7;
	add.s32 	%r113, %r111, %r112;
	mul.wide.u32 	%rd50, %r113, 4;
	add.s64 	%rd51, %rd79, %rd50;
	ld.global.u32 	%r178, [%rd51];
	add.s32 	%r34, %r190, 1;
	mul.wide.u32 	%rd52, %r190, 4;
	add.s64 	%rd53, %rd2, %rd52;
	st.local.u32 	[%rd53], %r178;
	mov.u32 	%r190, %r34;
$L__BB0_16:
	setp.eq.s16 	%p11, %rs1, 6;
	st.local.u32 	[%rd3], %r178;
	mov.u64 	%rd54, $str$2;
	cvta.global.u64 	%rd55, %rd54;
	add.u64 	%rd56, %SP, 32;
	{ // callseq 7, 0
	.param .b64 param0;
	st.param.b64 	[param0], %rd55;
	.param .b64 param1;
	st.param.b64 	[param1], %rd56;
	.param .b32 retval0;
	call.uni (retval0), 
	vprintf, 
	(
	param0, 
	param1
	);
	ld.param.b32 	%r114, [retval0];
	} // callseq 7
	@%p11 bra 	$L__BB0_23;
	setp.gt.u32 	%p12, %r11, 7;
	@%p12 bra 	$L__BB0_19;
	add.s64 	%rd57, %rd79, %rd5;
	ld.global.u32 	%r178, [%rd57];
	add.s32 	%r38, %r190, 1;
	mul.wide.u32 	%rd58, %r190, 4;
	add.s64 	%rd59, %rd2, %rd58;
	st.local.u32 	[%rd59], %r178;
	mov.u32 	%r190, %r38;
$L__BB0_19:
	setp.eq.s16 	%p13, %rs1, 7;
	st.local.u32 	[%rd3], %r178;
	mov.u64 	%rd60, $str$2;
	cvta.global.u64 	%rd61, %rd60;
	add.u64 	%rd62, %SP, 32;
	{ // callseq 8, 0
	.param .b64 param0;
	st.param.b64 	[param0], %rd61;
	.param .b64 param1;
	st.param.b64 	[param1], %rd62;
	.param .b32 retval0;
	call.uni (retval0), 
	vprintf, 
	(
	param0, 
	param1
	);
	ld.param.b32 	%r116, [retval0];
	} // callseq 8
	@%p13 bra 	$L__BB0_23;
	setp.gt.u32 	%p14, %r12, 7;
	@%p14 bra 	$L__BB0_22;
	add.s64 	%rd63, %rd79, %rd4;
	ld.global.u32 	%r178, [%rd63];
	add.s32 	%r42, %r190, 1;
	mul.wide.u32 	%rd64, %r190, 4;
	add.s64 	%rd65, %rd2, %rd64;
	st.local.u32 	[%rd65], %r178;
	mov.u32 	%r190, %r42;
$L__BB0_22:
	st.local.u32 	[%rd3], %r178;
	mov.u64 	%rd66, $str$2;
	cvta.global.u64 	%rd67, %rd66;
	add.u64 	%rd68, %SP, 32;
	{ // callseq 9, 0
	.param .b64 param0;
	st.param.b64 	[param0], %rd67;
	.param .b64 param1;
	st.param.b64 	[param1], %rd68;
	.param .b32 retval0;
	call.uni (retval0), 
	vprintf, 
	(
	param0, 
	param1
	);
	ld.param.b32 	%r118, [retval0];
	} // callseq 9
$L__BB0_23:
	add.s32 	%r174, %r174, 1;
	add.s64 	%rd79, %rd79, 32;
	setp.lt.u32 	%p15, %r174, %r5;
	@%p15 bra 	$L__BB0_1;
	setp.eq.s32 	%p16, %r1, 0;
	ld.local.u32 	%r47, [%rd2];
	@%p16 bra 	$L__BB0_26;
	ld.local.u32 	%r197, [%rd2+4];
	ld.local.v2.u32 	{%r196, %r195}, [%rd2+8];
	ld.local.v4.u32 	{%r194, %r193, %r192, %r191}, [%rd2+16];
	bra.uni 	$L__BB0_27;
$L__BB0_26:
	st.local.u32 	[%rd3], %r47;
	mov.u64 	%rd69, $str$3;
	cvta.global.u64 	%rd70, %rd69;
	add.u64 	%rd71, %SP, 32;
	{ // callseq 10, 0
	.param .b64 param0;
	st.param.b64 	[param0], %rd70;
	.param .b64 param1;
	st.param.b64 	[param1], %rd71;
	.param .b32 retval0;
	call.uni (retval0), 
	vprintf, 
	(
	param0, 
	param1
	);
	ld.param.b32 	%r120, [retval0];
	} // callseq 10
	ld.local.u32 	%r197, [%rd2+4];
	st.local.u32 	[%rd3], %r197;
	{ // callseq 11, 0
	.param .b64 param0;
	st.param.b64 	[param0], %rd70;
	.param .b64 param1;
	st.param.b64 	[param1], %rd71;
	.param .b32 retval0;
	call.uni (retval0), 
	vprintf, 
	(
	param0, 
	param1
	);
	ld.param.b32 	%r122, [retval0];
	} // callseq 11
	ld.local.u32 	%r196, [%rd2+8];
	st.local.u32 	[%rd3], %r196;
	{ // callseq 12, 0
	.param .b64 param0;
	st.param.b64 	[param0], %rd70;
	.param .b64 param1;
	st.param.b64 	[param1], %rd71;
	.param .b32 retval0;
	call.uni (retval0), 
	vprintf, 
	(
	param0, 
	param1
	);
	ld.param.b32 	%r124, [retval0];
	} // callseq 12
	ld.local.u32 	%r195, [%rd2+12];
	st.local.u32 	[%rd3], %r195;
	{ // callseq 13, 0
	.param .b64 param0;
	st.param.b64 	[param0], %rd70;
	.param .b64 param1;
	st.param.b64 	[param1], %rd71;
	.param .b32 retval0;
	call.uni (retval0), 
	vprintf, 
	(
	param0, 
	param1
	);
	ld.param.b32 	%r126, [retval0];
	} // callseq 13
	ld.local.u32 	%r194, [%rd2+16];
	st.local.u32 	[%rd3], %r194;
	{ // callseq 14, 0
	.param .b64 param0;
	st.param.b64 	[param0], %rd70;
	.param .b64 param1;
	st.param.b64 	[param1], %rd71;
	.param .b32 retval0;
	call.uni (retval0), 
	vprintf, 
	(
	param0, 
	param1
	);
	ld.param.b32 	%r128, [retval0];
	} // callseq 14
	ld.local.u32 	%r193, [%rd2+20];
	st.local.u32 	[%rd3], %r193;
	{ // callseq 15, 0
	.param .b64 param0;
	st.param.b64 	[param0], %rd70;
	.param .b64 param1;
	st.param.b64 	[param1], %rd71;
	.param .b32 retval0;
	call.uni (retval0), 
	vprintf, 
	(
	param0, 
	param1
	);
	ld.param.b32 	%r130, [retval0];
	} // callseq 15
	ld.local.u32 	%r192, [%rd2+24];
	st.local.u32 	[%rd3], %r192;
	{ // callseq 16, 0
	.param .b64 param0;
	st.param.b64 	[param0], %rd70;
	.param .b64 param1;
	st.param.b64 	[param1], %rd71;
	.param .b32 retval0;
	call.uni (retval0), 
	vprintf, 
	(
	param0, 
	param1
	);
	ld.param.b32 	%r132, [retval0];
	} // callseq 16
	ld.local.u32 	%r191, [%rd2+28];
	st.local.u32 	[%rd3], %r191;
	{ // callseq 17, 0
	.param .b64 param0;
	st.param.b64 	[param0], %rd70;
	.param .b64 param1;
	st.param.b64 	[param1], %rd71;
	.param .b32 retval0;
	call.uni (retval0), 
	vprintf, 
	(
	param0, 
	param1
	);
	ld.param.b32 	%r134, [retval0];
	} // callseq 17
	mov.u64 	%rd72, $str$4;
	cvta.global.u64 	%rd73, %rd72;
	{ // callseq 18, 0
	.param .b64 param0;
	st.param.b64 	[param0], %rd73;
	.param .b64 param1;
	st.param.b64 	[param1], 0;
	.param .b32 retval0;
	call.uni (retval0), 
	vprintf, 
	(
	param0, 
	param1
	);
	ld.param.b32 	%r136, [retval0];
	} // callseq 18
$L__BB0_27:
	setp.ne.s32 	%p17, %r1, 0;
	mov.u32 	%r139, _ZZ20data_exchange_kernelILj8ELj8EEvPjE12temp_storage;
	mad.lo.s32 	%r140, %r4, 268, %r139;
	// begin inline asm
	mov.u32 %r138, %laneid;
	// end inline asm
	and.b32  	%r141, %r138, -8;
	mov.b32 	%r142, 255;
	shl.b32 	%r143, %r142, %r141;
	and.b32  	%r144, %r138, 7;
	shl.b32 	%r145, %r138, 2;
	and.b32  	%r146, %r145, 28;
	add.s32 	%r147, %r140, %r146;
	st.shared.u32 	[%r147], %r47;
	st.shared.u32 	[%r147+32], %r197;
	st.shared.u32 	[%r147+64], %r196;
	st.shared.u32 	[%r147+96], %r195;
	st.shared.u32 	[%r147+128], %r194;
	st.shared.u32 	[%r147+160], %r193;
	st.shared.u32 	[%r147+192], %r192;
	st.shared.u32 	[%r147+224], %r191;
	bar.warp.sync 	%r143;
	mad.lo.s32 	%r69, %r144, 28, %r147;
	@%p17 bra 	$L__BB0_29;
	ld.shared.u32 	%r148, [%r69+28];
	ld.shared.u32 	%r149, [%r69+24];
	ld.shared.u32 	%r150, [%r69+20];
	ld.shared.u32 	%r151, [%r69+16];
	ld.shared.u32 	%r152, [%r69+12];
	ld.shared.u32 	%r153, [%r69+8];
	ld.shared.u32 	%r154, [%r69+4];
	ld.shared.u32 	%r155, [%r69];
	st.local.u32 	[%rd3], %r155;
	mov.u64 	%rd74, $str$3;
	cvta.global.u64 	%rd75, %rd74;
	add.u64 	%rd76, %SP, 32;
	{ // callseq 19, 0
	.param .b64 param0;
	st.param.b64 	[param0], %rd75;
	.param .b64 param1;
	st.param.b64 	[param1], %rd76;
	.param .b32 retval0;
	call.uni (retval0), 
	vprintf, 
	(
	param0, 
	param1
	);
	ld.param.b32 	%r156, [retval0];
	} // callseq 19
	st.local.u32 	[%rd3], %r154;
	{ // callseq 20, 0
	.param .b64 param0;
	st.param.b64 	[param0], %rd75;
	.param .b64 param1;
	st.param.b64 	[param1], %rd76;
	.param .b32 retval0;
	call.uni (retval0), 
	vprintf, 
	(
	param0, 
	param1
	);
	ld.param.b32 	%r158, [retval0];
	} // callseq 20
	st.local.u32 	[%rd3], %r153;
	{ // callseq 21, 0
	.param .b64 param0;
	st.param.b64 	[param0], %rd75;
	.param .b64 param1;
	st.param.b64 	[param1], %rd76;
	.param .b32 retval0;
	call.uni (retval0), 
	vprintf, 
	(
	param0, 
	param1
	);
	ld.param.b32 	%r160, [retval0];
	} // callseq 21
	st.local.u32 	[%rd3], %r152;
	{ // callseq 22, 0
	.param .b64 param0;
	st.param.b64 	[param0], %rd75;
	.param .b64 param1;
	st.param.b64 	[param1], %rd76;
	.param .b32 retval0;
	call.uni (retval0), 
	vprintf, 
	(
	param0, 
	param1
	);
	ld.param.b32 	%r162, [retval0];
	} // callseq 22
	st.local.u32 	[%rd3], %r151;
	{ // callseq 23, 0
	.param .b64 param0;
	st.param.b64 	[param0], %rd75;
	.param .b64 param1;
	st.param.b64 	[param1], %rd76;
	.param .b32 retval0;
	call.uni (retval0), 
	vprintf, 
	(
	param0, 
	param1
	);
	ld.param.b32 	%r164, [retval0];
	} // callseq 23
	st.local.u32 	[%rd3], %r150;
	{ // callseq 24, 0
	.param .b64 param0;
	st.param.b64 	[param0], %rd75;
	.param .b64 param1;
	st.param.b64 	[param1], %rd76;
	.param .b32 retval0;
	call.uni (retval0), 
	vprintf, 
	(
	param0, 
	param1
	);
	ld.param.b32 	%r166, [retval0];
	} // callseq 24
	st.local.u32 	[%rd3], %r149;
	{ // callseq 25, 0
	.param .b64 param0;
	st.param.b64 	[param0], %rd75;
	.param .b64 param1;
	st.param.b64 	[param1], %rd76;
	.param .b32 retval0;
	call.uni (retval0), 
	vprintf, 
	(
	param0, 
	param1
	);
	ld.param.b32 	%r168, [retval0];
	} // callseq 25
	st.local.u32 	[%rd3], %r148;
	{ // callseq 26, 0
	.param .b64 param0;
	st.param.b64 	[param0], %rd75;
	.param .b64 param1;
	st.param.b64 	[param1], %rd76;
	.param .b32 retval0;
	call.uni (retval0), 
	vprintf, 
	(
	param0, 
	param1
	);
	ld.param.b32 	%r170, [retval0];
	} // callseq 26
	mov.u64 	%rd77, $str$4;
	cvta.global.u64 	%rd78, %rd77;
	{ // callseq 27, 0
	.param .b64 param0;
	st.param.b64 	[param0], %rd78;
	.param .b64 param1;
	st.param.b64 	[param1], 0;
	.param .b32 retval0;
	call.uni (retval0), 
	vprintf, 
	(
	param0, 
	param1
	);
	ld.param.b32 	%r172, [retval0];
	} // callseq 27
$L__BB0_29:
	ret;

}
	// .globl	_ZN3cub18CUB_300001_SM_10006detail11EmptyKernelIvEEvv
.visible .entry _ZN3cub18CUB_300001_SM_10006detail11EmptyKernelIvEEvv()
{


	ret;

}


// ===== COMPILED SASS (sm_100) =====

	.target	sm_100

	.elftype	@"ET_EXEC"


//--------------------- .note.nv.tkinfo           --------------------------
	.section	.note.nv.tkinfo,"",@"SHT_NOTE"
	.sectionflags	@"SHF_NOTE_NV_TKINFO"
	.tkinfo
        /*0018*/ 	.word	0x00000002
        /*0030*/ 	.string	""
        /*0030*/ 	.string	"ptxas"
        /*0030*/ 	.string	"Cuda compilation tools, release 13.0, V13.0.88"
        /*0030*/ 	.string	"Build cuda_13.0.r13.0/compiler.36424714_0"
        /*0030*/ 	.string	"-arch sm_100 -m 64 "



//--------------------- .note.nv.cuinfo           --------------------------
	.section	.note.nv.cuinfo,"",@"SHT_NOTE"
	.sectionflags	@"SHF_NOTE_NV_CUINFO"
        /*0018*/ 	.short	0x0002
        /*001a*/ 	.short	0x0064
        /*001c*/ 	.short	0x0082
	.zero		2


//--------------------- .nv.info                  --------------------------
	.section	.nv.info,"",@"SHT_CUDA_INFO"
	.align	4


	//----- nvinfo : EIATTR_REGCOUNT
	.align		4
        /*0000*/ 	.byte	0x04, 0x2f
        /*0002*/ 	.short	(.L_46 - .L_45)
	.align		4
.L_45:
        /*0004*/ 	.word	index@(_Z20data_exchange_kernelILj8ELj8EEvPj)
        /*0008*/ 	.word	0x0000002a


	//----- nvinfo : EIATTR_FRAME_SIZE
	.align		4
.L_46:
        /*000c*/ 	.byte	0x04, 0x11
        /*000e*/ 	.short	(.L_48 - .L_47)
	.align		4
.L_47:
        /*0010*/ 	.word	index@($__internal_0_$__cuda_sm20_div_u16)
        /*0014*/ 	.word	0x00000030


	//----- nvinfo : EIATTR_FRAME_SIZE
	.align		4
.L_48:
        /*0018*/ 	.byte	0x04, 0x11
        /*001a*/ 	.short	(.L_50 - .L_49)
	.align		4
.L_49:
        /*001c*/ 	.word	index@(_Z20data_exchange_kernelILj8ELj8EEvPj)
        /*0020*/ 	.word	0x00000030


	//----- nvinfo : EIATTR_REGCOUNT
	.align		4
.L_50:
        /*0024*/ 	.byte	0x04, 0x2f
        /*0026*/ 	.short	(.L_52 - .L_51)
	.align		4
.L_51:
        /*0028*/ 	.word	index@(_ZN3cub18CUB_300001_SM_10006detail11EmptyKernelIvEEvv)
        /*002c*/ 	.word	0x00000004


	//----- nvinfo : EIATTR_FRAME_SIZE
	.align		4
.L_52:
        /*0030*/ 	.byte	0x04, 0x11
        /*0032*/ 	.short	(.L_54 - .L_53)
	.align		4
.L_53:
        /*0034*/ 	.word	index@(_ZN3cub18CUB_300001_SM_10006detail11EmptyKernelIvEEvv)
        /*0038*/ 	.word	0x00000000


	//----- nvinfo : EIATTR_MIN_STACK_SIZE
	.align		4
.L_54:
        /*003c*/ 	.byte	0x04, 0x12
        /*003e*/ 	.short	(.L_56 - .L_55)
	.align		4
.L_55:
        /*0040*/ 	.word	index@(_ZN3cub18CUB_300001_SM_10006detail11EmptyKernelIvEEvv)
        /*0044*/ 	.word	0x00000000


	//----- nvinfo : EIATTR_MIN_STACK_SIZE
	.align		4
.L_56:
        /*0048*/ 	.byte	0x04, 0x12
        /*004a*/ 	.short	(.L_58 - .L_57)
	.align		4
.L_57:
        /*004c*/ 	.word	index@(_Z20data_exchange_kernelILj8ELj8EEvPj)
        /*0050*/ 	.word	0x00000030
.L_58:


//--------------------- .nv.compat                --------------------------
	.section	.nv.compat,"",@"SHT_CUDA_COMPAT_INFO"
	.align	4
        /*0000*/ 	.byte	0x02, 0x09, 0x00, 0x00, 0x02, 0x02, 0x01, 0x00, 0x02, 0x05, 0x05, 0x00, 0x03, 0x07, 0x01, 0x01
        /*0010*/ 	.byte	0x02, 0x03, 0x00, 0x00, 0x02, 0x06, 0x01, 0x00, 0x04, 0x0b, 0x08, 0x00, 0x01, 0x00, 0x00, 0x00
        /*0020*/ 	.byte	0x00, 0x00, 0x00, 0x00


//--------------------- .nv.info._ZN3cub18CUB_300001_SM_10006detail11EmptyKernelIvEEvv --------------------------
	.section	.nv.info._ZN3cub18CUB_300001_SM_10006detail11EmptyKernelIvEEvv,"",@"SHT_CUDA_INFO"
	.sectionflags	@""
	.align	4


	//----- nvinfo : EIATTR_CUDA_API_VERSION
	.align		4
        /*0000*/ 	.byte	0x04, 0x37
        /*0002*/ 	.short	(.L_60 - .L_59)
.L_59:
        /*0004*/ 	.word	0x00000082


	//----- nvinfo : EIATTR_SPARSE_MMA_MASK
	.align		4
.L_60:
        /*0008*/ 	.byte	0x03, 0x50
        /*000a*/ 	.short	0x0000


	//----- nvinfo : EIATTR_MAXREG_COUNT
	.align		4
        /*000c*/ 	.byte	0x03, 0x1b
        /*000e*/ 	.short	0x00ff


	//----- nvinfo : EIATTR_MERCURY_ISA_VERSION
	.align		4
        /*0010*/ 	.byte	0x03, 0x5f
        /*0012*/ 	.short	0x0101


	//----- nvinfo : EIATTR_VRC_CTA_INIT_COUNT
	.align		4
        /*0014*/ 	.byte	0x02, 0x4a
	.zero		1
	.zero		1


	//----- nvinfo : EIATTR_EXIT_INSTR_OFFSETS
	.align		4
        /*0018*/ 	.byte	0x04, 0x1c
        /*001a*/ 	.short	(.L_62 - .L_61)


	//   ....[0]....
.L_61:
        /*001c*/ 	.word	0x00000010


	//----- nvinfo : EIATTR_SW_WAR
	.align		4
.L_62:
        /*0020*/ 	.byte	0x04, 0x36
        /*0022*/ 	.short	(.L_64 - .L_63)
.L_63:
        /*0024*/ 	.word	0x00000008
.L_64:


//--------------------- .nv.info._Z20data_exchange_kernelILj8ELj8EEvPj --------------------------
	.section	.nv.info._Z20data_exchange_kernelILj8ELj8EEvPj,"",@"SHT_CUDA_INFO"
	.sectionflags	@""
	.align	4


	//----- nvinfo : EIATTR_CUDA_API_VERSION
	.align		4
        /*0000*/ 	.byte	0x04, 0x37
        /*0002*/ 	.short	(.L_66 - .L_65)
.L_65:
        /*0004*/ 	.word	0x00000082


	//----- nvinfo : EIATTR_KPARAM_INFO
	.align		4
.L_66:
        /*0008*/ 	.byte	0x04, 0x17
        /*000a*/ 	.short	(.L_68 - .L_67)
.L_67:
        /*000c*/ 	.word	0x00000000
        /*0010*/ 	.short	0x0000
        /*0012*/ 	.short	0x0000
        /*0014*/ 	.byte	0x00, 0xf5, 0x21, 0x00


	//----- nvinfo : EIATTR_SPARSE_MMA_MASK
	.align		4
.L_68:
        /*0018*/ 	.byte	0x03, 0x50
        /*001a*/ 	.short	0x0000


	//----- nvinfo : EIATTR_MAXREG_COUNT
	.align		4
        /*001c*/ 	.byte	0x03, 0x1b
        /*001e*/ 	.short	0x00ff


	//----- nvinfo : EIATTR_EXTERNS
	.align		4
        /*0020*/ 	.byte	0x04, 0x0f
        /*0022*/ 	.short	(.L_70 - .L_69)


	//   ....[0]....
	.align		4
.L_69:
        /*0024*/ 	.word	index@(vprintf)


	//----- nvinfo : EIATTR_MERCURY_ISA_VERSION
	.align		4
.L_70:
        /*0028*/ 	.byte	0x03, 0x5f
        /*002a*/ 	.short	0x0101


	//----- nvinfo : EIATTR_INT_WARP_WIDE_INSTR_OFFSETS
	.align		4
        /*002c*/ 	.byte	0x04, 0x31
        /*002e*/ 	.short	(.L_72 - .L_71)


	//   ....[0]....
.L_71:
        /*0030*/ 	.word	0x00001810


	//   ....[1]....
        /*0034*/ 	.word	0x000018b0


	//   ....[2]....
        /*0038*/ 	.word	0x000018c0


	//----- nvinfo : EIATTR_COOP_GROUP_MASK_REGIDS
	.align		4
.L_72:
        /*003c*/ 	.byte	0x04, 0x29
        /*003e*/ 	.short	(.L_74 - .L_73)


	//   ....[0]....
.L_73:
        /*0040*/ 	.word	0x0500000f


	//   ....[1]....
        /*0044*/ 	.word	0x0500000f


	//----- nvinfo : EIATTR_COOP_GROUP_INSTR_OFFSETS
	.align		4
.L_74:
        /*0048*/ 	.byte	0x04, 0x28
        /*004a*/ 	.short	(.L_76 - .L_75)


	//   ....[0]....
.L_75:
        /*004c*/ 	.word	0x00001980


	//   ....[1]....
        /*0050*/ 	.word	0x00001f80


	//----- nvinfo : EIATTR_VRC_CTA_INIT_COUNT
	.align		4
.L_76:
        /*0054*/ 	.byte	0x02, 0x4a
	.zero		1
	.zero		1


	//----- nvinfo : EIATTR_SYSCALL_OFFSETS
	.align		4
        /*0058*/ 	.byte	0x04, 0x46
        /*005a*/ 	.short	(.L_78 - .L_77)


	//   ....[0]....
.L_77:
        /*005c*/ 	.word	0x000001d0


	//   ....[1]....
        /*0060*/ 	.word	0x00000260


	//   ....[2]....
        /*0064*/ 	.word	0x00000510


	//   ....[3]....
        /*0068*/ 	.word	0x000006d0


	//   ....[4]....
        /*006c*/ 	.word	0x00000860


	//   ....[5]....
        /*0070*/ 	.word	0x00000a00


	//   ....[6]....
        /*0074*/ 	.word	0x00000c00


	//   ....[7]....
        /*0078*/ 	.word	0x00000e00


	//   ....[8]....
        /*007c*/ 	.word	0x00000fd0


	//   ....[9]....
        /*0080*/ 	.word	0x00001180


	//   ....[10]....
        /*0084*/ 	.word	0x000012f0


	//   ....[11]....
        /*0088*/ 	.word	0x00001390


	//   ....[12]....
        /*008c*/ 	.word	0x00001430


	//   ....[13]....
        /*0090*/ 	.word	0x000014d0


	//   ....[14]....
        /*0094*/ 	.word	0x00001570


	//   ....[15]....
        /*0098*/ 	.word	0x00001610


	//   ....[16]....
        /*009c*/ 	.word	0x000016b0


	//   ....[17]....
        /*00a0*/ 	.word	0x00001750


	//   ....[18]....
        /*00a4*/ 	.word	0x000017c0


	//   ....[19]....
        /*00a8*/ 	.word	0x00001ae0


	//   ....[20]....
        /*00ac*/ 	.word	0x00001b70


	//   ....[21]....
        /*00b0*/ 	.word	0x00001c00


	//   ....[22]....
        /*00b4*/ 	.word	0x00001c90


	//   ....[23]....
        /*00b8*/ 	.word	0x00001d20


	//   ....[24]....
        /*00bc*/ 	.word	0x00001db0


	//   ....[25]....
        /*00c0*/ 	.word	0x00001e40


	//   ....[26]....
        /*00c4*/ 	.word	0x00001ed0


	//   ....[27]....
        /*00c8*/ 	.word	0x00001f40


	//----- nvinfo : EIATTR_EXIT_INSTR_OFFSETS
	.align		4
.L_78:
        /*00cc*/ 	.byte	0x04, 0x1c
        /*00ce*/ 	.short	(.L_80 - .L_79)


	//   ....[0]....
.L_79:
        /*00d0*/ 	.word	0x000019a0


	//   ....[1]....
        /*00d4*/ 	.word	0x00001f50


	//----- nvinfo : EIATTR_CRS_STACK_SIZE
	.align		4
.L_80:
        /*00d8*/ 	.byte	0x04, 0x1e
        /*00da*/ 	.short	(.L_82 - .L_81)
.L_81:
        /*00dc*/ 	.word	0x00000000


	//----- nvinfo : EIATTR_CBANK_PARAM_SIZE
	.align		4
.L_82:
        /*00e0*/ 	.byte	0x03, 0x19
        /*00e2*/ 	.short	0x0008


	//----- nvinfo : EIATTR_PARAM_CBANK
	.align		4
        /*00e4*/ 	.byte	0x04, 0x0a
        /*00e6*/ 	.short	(.L_84 - .L_83)
	.align		4
.L_83:
        /*00e8*/ 	.word	index@(.nv.constant0._Z20data_exchange_kernelILj8ELj8EEvPj)
        /*00ec*/ 	.short	0x0380
        /*00ee*/ 	.short	0x0008


	//----- nvinfo : EIATTR_SW_WAR
	.align		4
.L_84:
        /*00f0*/ 	.byte	0x04, 0x36
        /*00f2*/ 	.short	(.L_86 - .L_85)
.L_85:
        /*00f4*/ 	.word	0x00000008
.L_86:


//--------------------- .nv.callgraph             --------------------------
	.section	.nv.callgraph,"",@"SHT_CUDA_CALLGRAPH"
	.align	4
	.sectionentsize	8
	.align		4
        /*0000*/ 	.word	0x00000000
	.align		4
        /*0004*/ 	.word	0xffffffff
	.align		4
        /*0008*/ 	.word	index@(_Z20data_exchange_kernelILj8ELj8EEvPj)
	.align		4
        /*000c*/ 	.word	index@(vprintf)
	.align		4
        /*0010*/ 	.word	0x00000000
	.align		4
        /*0014*/ 	.word	0xfffffffe
	.align		4
        /*0018*/ 	.word	0x00000000
	.align		4
        /*001c*/ 	.word	0xfffffffd
	.align		4
        /*0020*/ 	.word	0x00000000
	.align		4
        /*0024*/ 	.word	0xfffffffc


//--------------------- .nv.constant4             --------------------------
	.section	.nv.constant4,"a",@progbits
	.align	8
	.align		8
.nv.constant4:
        /*0000*/ 	.dword	_ZN30_INTERNAL_9cdd1759_4_k_cu_main4cuda3std3__45__cpo5beginE
	.align		8
        /*0008*/ 	.dword	_ZN30_INTERNAL_9cdd1759_4_k_cu_main4cuda3std3__45__cpo3endE
	.align		8
        /*0010*/ 	.dword	_ZN30_INTERNAL_9cdd1759_4_k_cu_main4cuda3std3__45__cpo6cbeginE
	.align		8
        /*0018*/ 	.dword	_ZN30_INTERNAL_9cdd1759_4_k_cu_main4cuda3std3__45__cpo4cendE
	.align		8
        /*0020*/ 	.dword	_ZN30_INTERNAL_9cdd1759_4_k_cu_main4cuda3std3__45__cpo6rbeginE
	.align		8
        /*0028*/ 	.dword	_ZN30_INTERNAL_9cdd1759_4_k_cu_main4cuda3std3__45__cpo4rendE
	.align		8
        /*0030*/ 	.dword	_ZN30_INTERNAL_9cdd1759_4_k_cu_main4cuda3std3__45__cpo7crbeginE
	.align		8
        /*0038*/ 	.dword	_ZN30_INTERNAL_9cdd1759_4_k_cu_main4cuda3std3__45__cpo5crendE
	.align		8
        /*0040*/ 	.dword	_ZN30_INTERNAL_9cdd1759_4_k_cu_main4cuda3std3__432_GLOBAL__N__9cdd1759_4_k_cu_main6ignoreE
	.align		8
        /*0048*/ 	.dword	_ZN30_INTERNAL_9cdd1759_4_k_cu_main4cuda3std3__419piecewise_constructE
	.align		8
        /*0050*/ 	.dword	_ZN30_INTERNAL_9cdd1759_4_k_cu_main4cuda3std3__48in_placeE
	.align		8
        /*0058*/ 	.dword	_ZN30_INTERNAL_9cdd1759_4_k_cu_main4cuda3std3__420unreachable_sentinelE
	.align		8
        /*0060*/ 	.dword	_ZN30_INTERNAL_9cdd1759_4_k_cu_main4cuda3std3__47nulloptE
	.align		8
        /*0068*/ 	.dword	_ZN30_INTERNAL_9cdd1759_4_k_cu_main4cuda3std3__48unexpectE
	.align		8
        /*0070*/ 	.dword	_ZN30_INTERNAL_9cdd1759_4_k_cu_main4cuda3std6ranges3__45__cpo4swapE
	.align		8
        /*0078*/ 	.dword	_ZN30_INTERNAL_9cdd1759_4_k_cu_main4cuda3std6ranges3__45__cpo9iter_moveE
	.align		8
        /*0080*/ 	.dword	_ZN30_INTERNAL_9cdd1759_4_k_cu_main4cuda3std6ranges3__45__cpo5beginE
	.align		8
        /*0088*/ 	.dword	_ZN30_INTERNAL_9cdd1759_4_k_cu_main4cuda3std6ranges3__45__cpo3endE
	.align		8
        /*0090*/ 	.dword	_ZN30_INTERNAL_9cdd1759_4_k_cu_main4cuda3std6ranges3__45__cpo6cbeginE
	.align		8
        /*0098*/ 	.dword	_ZN30_INTERNAL_9cdd1759_4_k_cu_main4cuda3std6ranges3__45__cpo4cendE
	.align		8
        /*00a0*/ 	.dword	_ZN30_INTERNAL_9cdd1759_4_k_cu_main4cuda3std6ranges3__45__cpo7advanceE
	.align		8
        /*00a8*/ 	.dword	_ZN30_INTERNAL_9cdd1759_4_k_cu_main4cuda3std6ranges3__45__cpo9iter_swapE
	.align		8
        /*00b0*/ 	.dword	_ZN30_INTERNAL_9cdd1759_4_k_cu_main4cuda3std6ranges3__45__cpo4nextE
	.align		8
        /*00b8*/ 	.dword	_ZN30_INTERNAL_9cdd1759_4_k_cu_main4cuda3std6ranges3__45__cpo4prevE
	.align		8
        /*00c0*/ 	.dword	_ZN30_INTERNAL_9cdd1759_4_k_cu_main4cuda3std6ranges3__45__cpo4dataE
	.align		8
        /*00c8*/ 	.dword	_ZN30_INTERNAL_9cdd1759_4_k_cu_main4cuda3std6ranges3__45__cpo5cdataE
	.align		8
        /*00d0*/ 	.dword	_ZN30_INTERNAL_9cdd1759_4_k_cu_main4cuda3std6ranges3__45__cpo4sizeE
	.align		8
        /*00d8*/ 	.dword	_ZN30_INTERNAL_9cdd1759_4_k_cu_main4cuda3std6ranges3__45__cpo5ssizeE
	.align		8
        /*00e0*/ 	.dword	_ZN30_INTERNAL_9cdd1759_4_k_cu_main4cuda3std6ranges3__45__cpo8distanceE
	.align		8
        /*00e8*/ 	.dword	_ZN30_INTERNAL_9cdd1759_4_k_cu_main6thrust24THRUST_300001_SM_1000_NS6system6detail10sequential3seqE
	.align		8
        /*00f0*/ 	.dword	_ZN30_INTERNAL_9cdd1759_4_k_cu_main6thrust24THRUST_300001_SM_1000_NS12placeholders2_1E
	.align		8
        /*00f8*/ 	.dword	_ZN30_INTERNAL_9cdd1759_4_k_cu_main6thrust24THRUST_300001_SM_1000_NS12placeholders2_2E
	.align		8
        /*0100*/ 	.dword	_ZN30_INTERNAL_9cdd1759_4_k_cu_main6thrust24THRUST_300001_SM_1000_NS12placeholders2_3E
	.align		8
        /*0108*/ 	.dword	_ZN30_INTERNAL_9cdd1759_4_k_cu_main6thrust24THRUST_300001_SM_1000_NS12placeholders2_4E
	.align		8
        /*0110*/ 	.dword	_ZN30_INTERNAL_9cdd1759_4_k_cu_main6thrust24THRUST_300001_SM_1000_NS12placeholders2_5E
	.align		8
        /*0118*/ 	.dword	_ZN30_INTERNAL_9cdd1759_4_k_cu_main6thrust24THRUST_300001_SM_1000_NS12placeholders2_6E
	.align		8
        /*0120*/ 	.dword	_ZN30_INTERNAL_9cdd1759_4_k_cu_main6thrust24THRUST_300001_SM_1000_NS12placeholders2_7E
	.align		8
        /*0128*/ 	.dword	_ZN30_INTERNAL_9cdd1759_4_k_cu_main6thrust24THRUST_300001_SM_1000_NS12placeholders2_8E
	.align		8
        /*0130*/ 	.dword	_ZN30_INTERNAL_9cdd1759_4_k_cu_main6thrust24THRUST_300001_SM_1000_NS12placeholders2_9E
	.align		8
        /*0138*/ 	.dword	_ZN30_INTERNAL_9cdd1759_4_k_cu_main6thrust24THRUST_300001_SM_1000_NS12placeholders3_10E
	.align		8
        /*0140*/ 	.dword	$str
	.align		8
        /*0148*/ 	.dword	$str$1
	.align		8
        /*0150*/ 	.dword	$str$2
	.align		8
        /*0158*/ 	.dword	$str$3
	.align		8
        /*0160*/ 	.dword	$str$4
	.align		8
        /*0168*/ 	.dword	vprintf


//--------------------- .text._ZN3cub18CUB_300001_SM_10006detail11EmptyKernelIvEEvv --------------------------
	.section	.text._ZN3cub18CUB_300001_SM_10006detail11EmptyKernelIvEEvv,"ax",@progbits
	.align	128
        .global         _ZN3cub18CUB_300001_SM_10006detail11EmptyKernelIvEEvv
        .type           _ZN3cub18CUB_300001_SM_10006detail11EmptyKernelIvEEvv,@function
        .size           _ZN3cub18CUB_300001_SM_10006detail11EmptyKernelIvEEvv,(.L_x_38 - _ZN3cub18CUB_300001_SM_10006detail11EmptyKernelIvEEvv)
        .other          _ZN3cub18CUB_300001_SM_10006detail11EmptyKernelIvEEvv,@"STO_CUDA_ENTRY STV_DEFAULT"
_ZN3cub18CUB_300001_SM_10006detail11EmptyKernelIvEEvv:
.text._ZN3cub18CUB_300001_SM_10006detail11EmptyKernelIvEEvv:
[----:B------:R-:W-:Y:S01]  /*0000*/  LDC R1, c[0x0][0x37c] ;  /* 0x0000df00ff017b82 */ /* 0x000fe20000000800 */
[----:B------:R-:W-:Y:S05]  /*0010*/  EXIT ;  /* 0x000000000000794d */ /* 0x000fea0003800000 */
.L_x_0:
[----:B------:R-:W-:-:S00]  /*0020*/  BRA `(.L_x_0) ;  /* 0xfffffffc00fc7947 */ /* 0x000fc0000383ffff */
[----:B------:R-:W-:-:S00]  /*0030*/  NOP ;  /* 0x0000000000007918 */ /* 0x000fc00000000000 */
        /* <DEDUP_REMOVED lines=12> */
.L_x_38:


//--------------------- .text._Z20data_exchange_kernelILj8ELj8EEvPj --------------------------
	.section	.text._Z20data_exchange_kernelILj8ELj8EEvPj,"ax",@progbits
	.align	128
        .global         _Z20data_exchange_kernelILj8ELj8EEvPj
        .type           _Z20data_exchange_kernelILj8ELj8EEvPj,@function
        .size           _Z20data_exchange_kernelILj8ELj8EEvPj,(.L_x_37 - _Z20data_exchange_kernelILj8ELj8EEvPj)
        .other          _Z20data_exchange_kernelILj8ELj8EEvPj,@"STO_CUDA_ENTRY STV_DEFAULT"
_Z20data_exchange_kernelILj8ELj8EEvPj:
.text._Z20data_exchange_kernelILj8ELj8EEvPj:
[----:B------:R-:W0:Y:S01]  /*0000*/  LDC R1, c[0x0][0x37c] ;  /* 0x0000df00ff017b82 */ /* 0x000e220000000800 */
[----:B------:R-:W1:Y:S01]  /*0010*/  S2R R22, SR_TID.X ;  /* 0x0000000000167919 */ /* 0x000e620000002100 */
[----:B------:R-:W2:Y:S01]  /*0020*/  LDCU UR4, c[0x0][0x2f8] ;  /* 0x00005f00ff0477ac */ /* 0x000ea20008000800 */
[----:B0-----:R-:W-:Y:S01]  /*0030*/  VIADD R1, R1, 0xffffffd0 ;  /* 0xffffffd001017836 */ /* 0x001fe20000000000 */
[----:B------:R-:W-:Y:S01]  /*0040*/  MOV R5, 0x130 ;  /* 0x0000013000057802 */ /* 0x000fe20000000f00 */
[----:B------:R-:W0:Y:S03]  /*0050*/  LDCU UR5, c[0x0][0x2fc] ;  /* 0x00005f80ff0577ac */ /* 0x000e260008000800 */
[----:B------:R-:W3:Y:S01]  /*0060*/  LDC R24, c[0x0][0x360] ;  /* 0x0000d800ff187b82 */ /* 0x000ee20000000800 */
[----:B------:R-:W-:Y:S01]  /*0070*/  IMAD.MOV.U32 R26, RZ, RZ, R1 ;  /* 0x000000ffff1a7224 */ /* 0x000fe200078e0001 */
[----:B------:R-:W4:Y:S01]  /*0080*/  LDCU.64 UR6, c[0x0][0x380] ;  /* 0x00007000ff0677ac */ /* 0x000f220008000a00 */
[----:B--2---:R-:W-:-:S04]  /*0090*/  IADD3 R29, P0, PT, R1, UR4, RZ ;  /* 0x00000004011d7c10 */ /* 0x004fc8000ff1e0ff */
[----:B------:R-:W-:Y:S01]  /*00a0*/  IADD3 R16, P1, PT, R29, 0x20, RZ ;  /* 0x000000201d107810 */ /* 0x000fe20007f3e0ff */
[----:B0-----:R-:W-:Y:S02]  /*00b0*/  IMAD.X R28, RZ, RZ, UR5, P0 ;  /* 0x00000005ff1c7e24 */ /* 0x001fe400080e06ff */
[----:B----4-:R-:W-:Y:S02]  /*00c0*/  IMAD.U32 R36, RZ, RZ, UR6 ;  /* 0x00000006ff247e24 */ /* 0x010fe4000f8e00ff */
[----:B------:R-:W-:Y:S01]  /*00d0*/  IMAD.U32 R37, RZ, RZ, UR7 ;  /* 0x00000007ff257e24 */ /* 0x000fe2000f8e00ff */
[----:B---3--:R-:W-:Y:S02]  /*00e0*/  VIMNMX.U32 R24, PT, PT, R24, 0x8, PT ;  /* 0x0000000818187848 */ /* 0x008fe40003fe0000 */
[C---:B-1----:R-:W-:Y:S02]  /*00f0*/  LOP3.LUT R27, R22.reuse, 0x7, RZ, 0xc0, !PT ;  /* 0x00000007161b7812 */ /* 0x042fe400078ec0ff */
[----:B------:R-:W-:-:S02]  /*0100*/  LOP3.LUT R19, R22, 0x3f8, RZ, 0xc0, !PT ;  /* 0x000003f816137812 */ /* 0x000fc400078ec0ff */
[----:B------:R-:W-:-:S07]  /*0110*/  IADD3.X R17, PT, PT, RZ, R28, RZ, P1, !PT ;  /* 0x0000001cff117210 */ /* 0x000fce0000ffe4ff */
[----:B------:R-:W-:Y:S05]  /*0120*/  CALL.REL.NOINC `($__internal_0_$__cuda_sm20_div_u16) ;  /* 0x0000001c00a47944 */ /* 0x000fea0003c00000 */
[----:B------:R-:W-:Y:S01]  /*0130*/  MOV R18, 0x168 ;  /* 0x0000016800127802 */ /* 0x000fe20000000f00 */
[----:B------:R0:W-:Y:S01]  /*0140*/  STL [R1+0x20], R22 ;  /* 0x0000201601007387 */ /* 0x0001e20000100800 */
[----:B------:R-:W1:Y:S01]  /*0150*/  LDCU.64 UR4, c[0x4][0x140] ;  /* 0x01002800ff0477ac */ /* 0x000e620008000a00 */
[----:B------:R-:W-:Y:S01]  /*0160*/  SHF.R.U32.HI R2, RZ, 0x3, R22 ;  /* 0x00000003ff027819 */ /* 0x000fe20000011616 */
[----:B------:R0:W2:Y:S01]  /*0170*/  LDC.64 R8, c[0x4][R18] ;  /* 0x0100000012087b82 */ /* 0x0000a20000000a00 */
[----:B------:R-:W-:Y:S02]  /*0180*/  IMAD.MOV.U32 R6, RZ, RZ, R16 ;  /* 0x000000ffff067224 */ /* 0x000fe400078e0010 */
[----:B------:R-:W-:Y:S02]  /*0190*/  IMAD.MOV.U32 R7, RZ, RZ, R17 ;  /* 0x000000ffff077224 */ /* 0x000fe400078e0011 */
[----:B-1----:R-:W-:Y:S02]  /*01a0*/  IMAD.U32 R4, RZ, RZ, UR4 ;  /* 0x00000004ff047e24 */ /* 0x002fe4000f8e00ff */
[----:B0-----:R-:W-:-:S07]  /*01b0*/  IMAD.U32 R5, RZ, RZ, UR5 ;  /* 0x00000005ff057e24 */ /* 0x001fce000f8e00ff */
[----:B------:R-:W-:-:S07]  /*01c0*/  LEPC R20, `(.L_x_1) ;  /* 0x000000001014794e */ /* 0x000fce0000000000 */
[----:B--2---:R-:W-:Y:S05]  /*01d0*/  CALL.ABS.NOINC R8 ;  /* 0x0000000008007343 */ /* 0x004fea0003c00000 */
.L_x_1:
[----:B------:R0:W-:Y:S01]  /*01e0*/  STL [R1+0x20], R24 ;  /* 0x0000201801007387 */ /* 0x0001e20000100800 */
[----:B------:R0:W1:Y:S01]  /*01f0*/  LDC.64 R8, c[0x4][R18] ;  /* 0x0100000012087b82 */ /* 0x0000620000000a00 */
[----:B------:R-:W2:Y:S01]  /*0200*/  LDCU.64 UR4, c[0x4][0x148] ;  /* 0x01002900ff0477ac */ /* 0x000ea20008000a00 */
[----:B------:R-:W-:Y:S02]  /*0210*/  IMAD.MOV.U32 R6, RZ, RZ, R16 ;  /* 0x000000ffff067224 */ /* 0x000fe400078e0010 */
[----:B------:R-:W-:Y:S02]  /*0220*/  IMAD.MOV.U32 R7, RZ, RZ, R17 ;  /* 0x000000ffff077224 */ /* 0x000fe400078e0011 */
[----:B--2---:R-:W-:Y:S01]  /*0230*/  IMAD.U32 R4, RZ, RZ, UR4 ;  /* 0x00000004ff047e24 */ /* 0x004fe2000f8e00ff */
[----:B0-----:R-:W-:-:S07]  /*0240*/  MOV R5, UR5 ;  /* 0x0000000500057c02 */ /* 0x001fce0008000f00 */
[----:B------:R-:W-:-:S07]  /*0250*/  LEPC R20, `(.L_x_2) ;  /* 0x000000001014794e */ /* 0x000fce0000000000 */
[----:B-1----:R-:W-:Y:S05]  /*0260*/  CALL.ABS.NOINC R8 ;  /* 0x0000000008007343 */ /* 0x002fea0003c00000 */
.L_x_2:
[----:B------:R-:W0:Y:S01]  /*0270*/  LDC.64 R38, c[0x0][0x358] ;  /* 0x0000d600ff267b82 */ /* 0x000e220000000a00 */
[----:B------:R-:W-:Y:S01]  /*0280*/  IMAD R0, R24, 0x3, RZ ;  /* 0x0000000318007824 */ /* 0x000fe200078e02ff */
[----:B------:R-:W-:Y:S01]  /*0290*/  BSSY.RECONVERGENT B6, `(.L_x_3) ;  /* 0x00000f4000067945 */ /* 0x000fe20003800200 */
[----:B------:R-:W-:Y:S02]  /*02a0*/  IMAD.SHL.U32 R3, R2, 0x40, RZ ;  /* 0x0000004002037824 */ /* 0x000fe400078e00ff */
[C---:B------:R-:W-:Y:S02]  /*02b0*/  IMAD.SHL.U32 R4, R24.reuse, 0x2, RZ ;  /* 0x0000000218047824 */ /* 0x040fe400078e00ff */
[C-C-:B------:R-:W-:Y:S01]  /*02c0*/  IMAD R32, R24.reuse, 0x6, R3.reuse ;  /* 0x0000000618207824 */ /* 0x140fe200078e0203 */
[C---:B------:R-:W-:Y:S01]  /*02d0*/  LOP3.LUT R34, R3.reuse, R0, RZ, 0xfc, !PT ;  /* 0x0000000003227212 */ /* 0x040fe200078efcff */
[----:B------:R-:W-:Y:S01]  /*02e0*/  IMAD R0, R24, 0x7, R3 ;  /* 0x0000000718007824 */ /* 0x000fe200078e0203 */
[----:B------:R-:W-:Y:S01]  /*02f0*/  LOP3.LUT R4, R3, R4, RZ, 0xfc, !PT ;  /* 0x0000000403047212 */ /* 0x000fe200078efcff */
[----:B------:R-:W-:-:S02]  /*0300*/  IMAD.IADD R32, R27, 0x1, R32 ;  /* 0x000000011b207824 */ /* 0x000fc400078e0220 */
[C---:B------:R-:W-:Y:S01]  /*0310*/  IMAD.IADD R34, R27.reuse, 0x1, R34 ;  /* 0x000000011b227824 */ /* 0x040fe200078e0222 */
[C---:B------:R-:W-:Y:S01]  /*0320*/  IADD3 R33, PT, PT, R27.reuse, R0, RZ ;  /* 0x000000001b217210 */ /* 0x040fe20007ffe0ff */
[C---:B------:R-:W-:Y:S02]  /*0330*/  IMAD.IADD R31, R27.reuse, 0x1, R4 ;  /* 0x000000011b1f7824 */ /* 0x040fe400078e0204 */
[----:B------:R-:W-:Y:S02]  /*0340*/  IMAD.IADD R27, R27, 0x1, R24 ;  /* 0x000000011b1b7824 */ /* 0x000fe400078e0218 */
[----:B------:R-:W-:Y:S02]  /*0350*/  IMAD.IADD R30, R24, 0x1, R19 ;  /* 0x00000001181e7824 */ /* 0x000fe400078e0213 */
[----:B------:R-:W-:-:S07]  /*0360*/  IMAD.MOV.U32 R17, RZ, RZ, RZ ;  /* 0x000000ffff117224 */ /* 0x000fce00078e00ff */
.L_x_12:
[----:B------:R-:W-:Y:S02]  /*0370*/  LOP3.LUT R5, R22, 0x7, RZ, 0xc0, !PT ;  /* 0x0000000716057812 */ /* 0x000fe400078ec0ff */
[----:B0-----:R-:W-:Y:S02]  /*0380*/  R2UR UR4, R38 ;  /* 0x00000000260472ca */ /* 0x001fe400000e0000 */
[----:B------:R-:W-:Y:S02]  /*0390*/  R2UR UR5, R39 ;  /* 0x00000000270572ca */ /* 0x000fe400000e0000 */
[----:B------:R-:W-:-:S05]  /*03a0*/  LEA R5, R2, R5, 0x6 ;  /* 0x0000000502057211 */ /* 0x000fca00078e30ff */
[----:B------:R-:W-:-:S06]  /*03b0*/  IMAD.WIDE.U32 R4, R5, 0x4, R36 ;  /* 0x0000000405047825 */ /* 0x000fcc00078e0024 */
[----:B------:R0:W2:Y:S01]  /*03c0*/  LDG.E R18, desc[UR4][R4.64] ;  /* 0x0000000404127981 */ /* 0x0000a2000c1e1900 */
[----:B------:R-:W-:Y:S01]  /*03d0*/  IMAD R3, R17, 0x4, R26 ;  /* 0x0000000411037824 */ /* 0x000fe200078e021a */
[----:B------:R-:W-:Y:S01]  /*03e0*/  MOV R8, 0x168 ;  /* 0x0000016800087802 */ /* 0x000fe20000000f00 */
[----:B------:R-:W0:Y:S01]  /*03f0*/  LDCU.64 UR4, c[0x4][0x150] ;  /* 0x01002a00ff0477ac */ /* 0x000e220008000a00 */
[----:B------:R-:W-:Y:S01]  /*0400*/  PRMT R23, R25, 0x9910, RZ ;  /* 0x0000991019177816 */ /* 0x000fe200000000ff */
[----:B------:R-:W-:Y:S01]  /*0410*/  VIADD R19, R19, 0x1 ;  /* 0x0000000113137836 */ /* 0x000fe20000000000 */
[----:B------:R-:W-:Y:S01]  /*0420*/  IADD3 R6, P0, PT, R29, 0x20, RZ ;  /* 0x000000201d067810 */ /* 0x000fe20007f1e0ff */
[----:B------:R-:W-:Y:S01]  /*0430*/  VIADD R0, R17, 0x1 ;  /* 0x0000000111007836 */ /* 0x000fe20000000000 */
[----:B------:R-:W1:Y:S01]  /*0440*/  LDC.64 R8, c[0x4][R8] ;  /* 0x0100000008087b82 */ /* 0x000e620000000a00 */
[----:B------:R-:W-:Y:S01]  /*0450*/  ISETP.NE.AND P1, PT, R23, 0x1, PT ;  /* 0x000000011700780c */ /* 0x000fe20003f25270 */
[----:B------:R-:W-:-:S02]  /*0460*/  IMAD.MOV.U32 R16, RZ, RZ, R17 ;  /* 0x000000ffff107224 */ /* 0x000fc400078e0011 */
[----:B------:R-:W-:Y:S02]  /*0470*/  IMAD.MOV.U32 R17, RZ, RZ, R0 ;  /* 0x000000ffff117224 */ /* 0x000fe400078e0000 */
[----:B------:R-:W-:Y:S01]  /*0480*/  IMAD.X R7, RZ, RZ, R28, P0 ;  /* 0x000000ffff077224 */ /* 0x000fe200000e061c */
[----:B0-----:R-:W-:Y:S01]  /*0490*/  MOV R4, UR4 ;  /* 0x0000000400047c02 */ /* 0x001fe20008000f00 */
[----:B------:R-:W-:Y:S01]  /*04a0*/  IMAD.U32 R5, RZ, RZ, UR5 ;  /* 0x00000005ff057e24 */ /* 0x000fe2000f8e00ff */
[----:B--2---:R0:W-:Y:S04]  /*04b0*/  STL [R3], R18 ;  /* 0x0000001203007387 */ /* 0x0041e80000100800 */
[----:B------:R2:W-:Y:S01]  /*04c0*/  STL [R1+0x20], R18 ;  /* 0x0000201201007387 */ /* 0x0005e20000100800 */
[----:B0-----:R-:W-:-:S02]  /*04d0*/  P2R R3, PR, RZ, 0x2 ;  /* 0x00000002ff037803 */ /* 0x001fc40000000000 */
[----:B------:R-:W-:-:S04]  /*04e0*/  ISETP.GE.U32.AND P1, PT, R19, R30, PT ;  /* 0x0000001e1300720c */ /* 0x000fc80003f26070 */
[----:B-12---:R-:W-:-:S09]  /*04f0*/  P2R R35, PR, RZ, 0x2 ;  /* 0x00000002ff237803 */ /* 0x006fd20000000000 */
[----:B------:R-:W-:-:S07]  /*0500*/  LEPC R20, `(.L_x_4) ;  /* 0x000000001014794e */ /* 0x000fce0000000000 */
[----:B------:R-:W-:Y:S05]  /*0510*/  CALL.ABS.NOINC R8 ;  /* 0x0000000008007343 */ /* 0x000fea0003c00000 */
.L_x_4:
[----:B------:R-:W-:-:S13]  /*0520*/  ISETP.NE.AND P6, PT, R23, 0x1, PT ;  /* 0x000000011700780c */ /* 0x000fda0003fc5270 */
[----:B------:R-:W-:Y:S05]  /*0530*/  @!P6 BRA `(.L_x_5) ;  /* 0x0000000c0014e947 */ /* 0x000fea0003800000 */
[----:B------:R-:W-:-:S13]  /*0540*/  ISETP.GT.U32.AND P0, PT, R27, 0x7, PT ;  /* 0x000000071b00780c */ /* 0x000fda0003f04070 */
[----:B------:R-:W-:Y:S01]  /*0550*/  @!P0 IMAD.SHL.U32 R3, R2, 0x40, RZ ;  /* 0x0000004002038824 */ /* 0x000fe200078e00ff */
[----:B------:R-:W-:Y:S02]  /*0560*/  @!P0 LOP3.LUT R5, R22, 0x7, RZ, 0xc0, !PT ;  /* 0x0000000716058812 */ /* 0x000fe400078ec0ff */
[----:B------:R-:W-:Y:S02]  /*0570*/  @!P0 R2UR UR4, R38 ;  /* 0x00000000260482ca */ /* 0x000fe400000e0000 */
[----:B------:R-:W-:Y:S02]  /*0580*/  @!P0 LOP3.LUT R0, R24, R3, RZ, 0xfc, !PT ;  /* 0x0000000318008212 */ /* 0x000fe400078efcff */
[----:B------:R-:W-:-:S03]  /*0590*/  @!P0 R2UR UR5, R39 ;  /* 0x00000000270582ca */ /* 0x000fc600000e0000 */
[----:B------:R-:W-:-:S04]  /*05a0*/  @!P0 IMAD.IADD R5, R5, 0x1, R0 ;  /* 0x0000000105058824 */ /* 0x000fc800078e0200 */
[----:B------:R-:W-:-:S06]  /*05b0*/  @!P0 IMAD.WIDE.U32 R4, R5, 0x4, R36 ;  /* 0x0000000405048825 */ /* 0x000fcc00078e0024 */
[----:B------:R0:W2:Y:S01]  /*05c0*/  @!P0 LDG.E R18, desc[UR4][R4.64] ;  /* 0x0000000404128981 */ /* 0x0000a2000c1e1900 */
[----:B------:R-:W-:Y:S01]  /*05d0*/  MOV R8, 0x168 ;  /* 0x0000016800087802 */ /* 0x000fe20000000f00 */
[----:B------:R-:W-:Y:S01]  /*05e0*/  @!P0 IMAD R3, R17, 0x4, R26 ;  /* 0x0000000411038824 */ /* 0x000fe200078e021a */
[----:B------:R-:W0:Y:S01]  /*05f0*/  LDCU.64 UR4, c[0x4][0x150] ;  /* 0x01002a00ff0477ac */ /* 0x000e220008000a00 */
[----:B------:R-:W-:Y:S02]  /*0600*/  PRMT R23, R25, 0x9910, RZ ;  /* 0x0000991019177816 */ /* 0x000fe400000000ff */
[----:B------:R-:W-:Y:S01]  /*0610*/  @!P0 IADD3 R0, PT, PT, R16, 0x2, RZ ;  /* 0x0000000210008810 */ /* 0x000fe20007ffe0ff */
[----:B------:R-:W1:Y:S01]  /*0620*/  LDC.64 R8, c[0x4][R8] ;  /* 0x0100000008087b82 */ /* 0x000e620000000a00 */
[----:B------:R-:W-:Y:S02]  /*0630*/  IADD3 R6, P1, PT, R29, 0x20, RZ ;  /* 0x000000201d067810 */ /* 0x000fe40007f3e0ff */
[----:B------:R-:W-:Y:S01]  /*0640*/  ISETP.NE.AND P2, PT, R23, 0x2, PT ;  /* 0x000000021700780c */ /* 0x000fe20003f45270 */
[----:B------:R-:W-:-:S02]  /*0650*/  @!P0 IMAD.MOV.U32 R17, RZ, RZ, R0 ;  /* 0x000000ffff118224 */ /* 0x000fc400078e0000 */
[----:B------:R-:W-:Y:S02]  /*0660*/  IMAD.X R7, RZ, RZ, R28, P1 ;  /* 0x000000ffff077224 */ /* 0x000fe400008e061c */
[----:B0-----:R-:W-:Y:S02]  /*0670*/  IMAD.U32 R4, RZ, RZ, UR4 ;  /* 0x00000004ff047e24 */ /* 0x001fe4000f8e00ff */
[----:B------:R-:W-:Y:S01]  /*0680*/  IMAD.U32 R5, RZ, RZ, UR5 ;  /* 0x00000005ff057e24 */ /* 0x000fe2000f8e00ff */
[----:B--2---:R0:W-:Y:S04]  /*0690*/  @!P0 STL [R3], R18 ;  /* 0x0000001203008387 */ /* 0x0041e80000100800 */
[----:B------:R2:W-:Y:S01]  /*06a0*/  STL [R1+0x20], R18 ;  /* 0x0000201201007387 */ /* 0x0005e20000100800 */
[----:B01----:R-:W-:-:S07]  /*06b0*/  P2R R3, PR, RZ, 0x4 ;  /* 0x00000004ff037803 */ /* 0x003fce0000000000 */
[----:B------:R-:W-:-:S07]  /*06c0*/  LEPC R20, `(.L_x_6) ;  /* 0x000000001014794e */ /* 0x000fce0000000000 */
[----:B--2---:R-:W-:Y:S05]  /*06d0*/  CALL.ABS.NOINC R8 ;  /* 0x0000000008007343 */ /* 0x004fea0003c00000 */
.L_x_6:
[----:B------:R-:W-:-:S13]  /*06e0*/  ISETP.NE.AND P6, PT, R23, 0x2, PT ;  /* 0x000000021700780c */ /* 0x000fda0003fc5270 */
[----:B------:R-:W-:Y:S05]  /*06f0*/  @!P6 BRA `(.L_x_5) ;  /* 0x0000000800a4e947 */ /* 0x000fea0003800000 */
[----:B------:R-:W-:-:S05]  /*0700*/  IMAD.IADD R0, R24, 0x1, R27 ;  /* 0x0000000118007824 */ /* 0x000fca00078e021b */
[----:B------:R-:W-:-:S13]  /*0710*/  ISETP.GT.U32.AND P0, PT, R0, 0x7, PT ;  /* 0x000000070000780c */ /* 0x000fda0003f04070 */
[----:B------:R-:W-:Y:S01]  /*0720*/  @!P0 R2UR UR4, R38 ;  /* 0x00000000260482ca */ /* 0x000fe200000e0000 */
[----:B------:R-:W-:Y:S01]  /*0730*/  @!P0 IMAD.WIDE.U32 R4, R31, 0x4, R36 ;  /* 0x000000041f048825 */ /* 0x000fe200078e0024 */
[----:B------:R-:W-:-:S13]  /*0740*/  @!P0 R2UR UR5, R39 ;  /* 0x00000000270582ca */ /* 0x000fda00000e0000 */
[----:B------:R0:W2:Y:S01]  /*0750*/  @!P0 LDG.E R18, desc[UR4][R4.64] ;  /* 0x0000000404128981 */ /* 0x0000a2000c1e1900 */
[----:B------:R-:W-:Y:S01]  /*0760*/  MOV R8, 0x168 ;  /* 0x0000016800087802 */ /* 0x000fe20000000f00 */
[----:B------:R-:W0:Y:S01]  /*0770*/  LDCU.64 UR4, c[0x4][0x150] ;  /* 0x01002a00ff0477ac */ /* 0x000e220008000a00 */
[C---:B------:R-:W-:Y:S01]  /*0780*/  @!P0 LEA R3, R17.reuse, R26, 0x2 ;  /* 0x0000001a11038211 */ /* 0x040fe200078e10ff */
[----:B------:R-:W-:Y:S01]  /*0790*/  @!P0 VIADD R0, R17, 0x1 ;  /* 0x0000000111008836 */ /* 0x000fe20000000000 */
[----:B------:R-:W-:Y:S02]  /*07a0*/  PRMT R16, R25, 0x9910, RZ ;  /* 0x0000991019107816 */ /* 0x000fe400000000ff */
[----:B------:R-:W1:Y:S01]  /*07b0*/  LDC.64 R8, c[0x4][R8] ;  /* 0x0100000008087b82 */ /* 0x000e620000000a00 */
[----:B------:R-:W-:Y:S01]  /*07c0*/  IADD3 R6, P1, PT, R29, 0x20, RZ ;  /* 0x000000201d067810 */ /* 0x000fe20007f3e0ff */
[----:B------:R-:W-:Y:S01]  /*07d0*/  @!P0 IMAD.MOV.U32 R17, RZ, RZ, R0 ;  /* 0x000000ffff118224 */ /* 0x000fe200078e0000 */
[----:B------:R-:W-:-:S03]  /*07e0*/  ISETP.NE.AND P2, PT, R16, 0x3, PT ;  /* 0x000000031000780c */ /* 0x000fc60003f45270 */
        /* <DEDUP_REMOVED lines=8> */
.L_x_7:
[----:B------:R-:W-:-:S13]  /*0870*/  ISETP.NE.AND P6, PT, R16, 0x3, PT ;  /* 0x000000031000780c */ /* 0x000fda0003fc5270 */
[----:B------:R-:W-:Y:S05]  /*0880*/  @!P6 BRA `(.L_x_5) ;  /* 0x000000080040e947 */ /* 0x000fea0003800000 */
[----:B------:R-:W-:-:S05]  /*0890*/  IADD3 R3, PT, PT, R24, R27, RZ ;  /* 0x0000001b18037210 */ /* 0x000fca0007ffe0ff */
[----:B------:R-:W-:-:S05]  /*08a0*/  IMAD.IADD R3, R24, 0x1, R3 ;  /* 0x0000000118037824 */ /* 0x000fca00078e0203 */
[----:B------:R-:W-:-:S13]  /*08b0*/  ISETP.GT.U32.AND P0, PT, R3, 0x7, PT ;  /* 0x000000070300780c */ /* 0x000fda0003f04070 */
[----:B------:R-:W-:Y:S01]  /*08c0*/  @!P0 R2UR UR4, R38 ;  /* 0x00000000260482ca */ /* 0x000fe200000e0000 */
[----:B------:R-:W-:Y:S01]  /*08d0*/  @!P0 IMAD.WIDE.U32 R4, R34, 0x4, R36 ;  /* 0x0000000422048825 */ /* 0x000fe200078e0024 */
[----:B------:R-:W-:-:S13]  /*08e0*/  @!P0 R2UR UR5, R39 ;  /* 0x00000000270582ca */ /* 0x000fda00000e0000 */
[----:B------:R0:W2:Y:S01]  /*08f0*/  @!P0 LDG.E R18, desc[UR4][R4.64] ;  /* 0x0000000404128981 */ /* 0x0000a2000c1e1900 */
[----:B------:R-:W-:Y:S01]  /*0900*/  MOV R8, 0x168 ;  /* 0x0000016800087802 */ /* 0x000fe20000000f00 */
[----:B------:R-:W-:Y:S01]  /*0910*/  @!P0 IMAD R3, R17, 0x4, R26 ;  /* 0x0000000411038824 */ /* 0x000fe200078e021a */
[----:B------:R-:W0:Y:S01]  /*0920*/  LDCU.64 UR4, c[0x4][0x150] ;  /* 0x01002a00ff0477ac */ /* 0x000e220008000a00 */
[----:B------:R-:W-:Y:S01]  /*0930*/  PRMT R16, R25, 0x9910, RZ ;  /* 0x0000991019107816 */ /* 0x000fe200000000ff */
[----:B------:R-:W-:Y:S01]  /*0940*/  @!P0 VIADD R0, R17, 0x1 ;  /* 0x0000000111008836 */ /* 0x000fe20000000000 */
[----:B------:R-:W-:Y:S01]  /*0950*/  IADD3 R6, P1, PT, R29, 0x20, RZ ;  /* 0x000000201d067810 */ /* 0x000fe20007f3e0ff */
[----:B------:R-:W1:Y:S01]  /*0960*/  LDC.64 R8, c[0x4][R8] ;  /* 0x0100000008087b82 */ /* 0x000e620000000a00 */
[----:B------:R-:W-:Y:S01]  /*0970*/  ISETP.NE.AND P2, PT, R16, 0x4, PT ;  /* 0x000000041000780c */ /* 0x000fe20003f45270 */
[----:B------:R-:W-:Y:S02]  /*0980*/  @!P0 IMAD.MOV.U32 R17, RZ, RZ, R0 ;  /* 0x000000ffff118224 */ /* 0x000fe400078e0000 */
[----:B------:R-:W-:-:S02]  /*0990*/  IMAD.X R7, RZ, RZ, R28, P1 ;  /* 0x000000ffff077224 */ /* 0x000fc400008e061c */
[----:B0-----:R-:W-:Y:S01]  /*09a0*/  IMAD.U32 R4, RZ, RZ, UR4 ;  /* 0x00000004ff047e24 */ /* 0x001fe2000f8e00ff */
[----:B------:R-:W-:Y:S01]  /*09b0*/  MOV R5, UR5 ;  /* 0x0000000500057c02 */ /* 0x000fe20008000f00 */
[----:B--2---:R0:W-:Y:S04]  /*09c0*/  @!P0 STL [R3], R18 ;  /* 0x0000001203008387 */ /* 0x0041e80000100800 */
[----:B------:R2:W-:Y:S01]  /*09d0*/  STL [R1+0x20], R18 ;  /* 0x0000201201007387 */ /* 0x0005e20000100800 */
[----:B01----:R-:W-:-:S07]  /*09e0*/  P2R R3, PR, RZ, 0x4 ;  /* 0x00000004ff037803 */ /* 0x003fce0000000000 */
[----:B------:R-:W-:-:S07]  /*09f0*/  LEPC R20, `(.L_x_8) ;  /* 0x000000001014794e */ /* 0x000fce0000000000 */
[----:B--2---:R-:W-:Y:S05]  /*0a00*/  CALL.ABS.NOINC R8 ;  /* 0x0000000008007343 */ /* 0x004fea0003c00000 */
.L_x_8:
[----:B------:R-:W-:-:S13]  /*0a10*/  ISETP.NE.AND P6, PT, R16, 0x4, PT ;  /* 0x000000041000780c */ /* 0x000fda0003fc5270 */
[----:B------:R-:W-:Y:S05]  /*0a20*/  @!P6 BRA `(.L_x_5) ;  /* 0x0000000400d8e947 */ /* 0x000fea0003800000 */
[----:B------:R-:W-:-:S04]  /*0a30*/  IMAD.IADD R3, R24, 0x1, R27 ;  /* 0x0000000118037824 */ /* 0x000fc800078e021b */
[----:B------:R-:W-:-:S04]  /*0a40*/  IMAD.IADD R3, R24, 0x1, R3 ;  /* 0x0000000118037824 */ /* 0x000fc800078e0203 */
[----:B------:R-:W-:-:S05]  /*0a50*/  IMAD.IADD R3, R24, 0x1, R3 ;  /* 0x0000000118037824 */ /* 0x000fca00078e0203 */
[----:B------:R-:W-:-:S13]  /*0a60*/  ISETP.GT.U32.AND P0, PT, R3, 0x7, PT ;  /* 0x000000070300780c */ /* 0x000fda0003f04070 */
[----:B------:R-:W-:Y:S01]  /*0a70*/  @!P0 IMAD.SHL.U32 R3, R2, 0x40, RZ ;  /* 0x0000004002038824 */ /* 0x000fe200078e00ff */
[----:B------:R-:W-:Y:S02]  /*0a80*/  @!P0 SHF.L.U32 R0, R24, 0x2, RZ ;  /* 0x0000000218008819 */ /* 0x000fe400000006ff */
[----:B------:R-:W-:Y:S02]  /*0a90*/  @!P0 LOP3.LUT R5, R22, 0x7, RZ, 0xc0, !PT ;  /* 0x0000000716058812 */ /* 0x000fe400078ec0ff */
[----:B------:R-:W-:Y:S02]  /*0aa0*/  @!P0 LOP3.LUT R0, R3, R0, RZ, 0xfc, !PT ;  /* 0x0000000003008212 */ /* 0x000fe400078efcff */
[----:B------:R-:W-:Y:S02]  /*0ab0*/  @!P0 R2UR UR4, R38 ;  /* 0x00000000260482ca */ /* 0x000fe400000e0000 */
[----:B------:R-:W-:Y:S01]  /*0ac0*/  @!P0 R2UR UR5, R39 ;  /* 0x00000000270582ca */ /* 0x000fe200000e0000 */
[----:B------:R-:W-:-:S04]  /*0ad0*/  @!P0 IMAD.IADD R5, R5, 0x1, R0 ;  /* 0x0000000105058824 */ /* 0x000fc800078e0200 */
[----:B------:R-:W-:-:S08]  /*0ae0*/  @!P0 IMAD.WIDE.U32 R4, R5, 0x4, R36 ;  /* 0x0000000405048825 */ /* 0x000fd000078e0024 */
        /* <DEDUP_REMOVED lines=18> */
.L_x_9:
[----:B------:R-:W-:-:S13]  /*0c10*/  ISETP.NE.AND P6, PT, R16, 0x5, PT ;  /* 0x000000051000780c */ /* 0x000fda0003fc5270 */
[----:B------:R-:W-:Y:S05]  /*0c20*/  @!P6 BRA `(.L_x_5) ;  /* 0x000000040058e947 */ /* 0x000fea0003800000 */
[----:B------:R-:W-:-:S04]  /*0c30*/  IMAD.IADD R3, R24, 0x1, R27 ;  /* 0x0000000118037824 */ /* 0x000fc800078e021b */
[----:B------:R-:W-:-:S04]  /*0c40*/  IMAD.IADD R3, R24, 0x1, R3 ;  /* 0x0000000118037824 */ /* 0x000fc800078e0203 */
[----:B------:R-:W-:-:S04]  /*0c50*/  IMAD.IADD R3, R24, 0x1, R3 ;  /* 0x0000000118037824 */ /* 0x000fc800078e0203 */
[----:B------:R-:W-:-:S05]  /*0c60*/  IMAD.IADD R3, R24, 0x1, R3 ;  /* 0x0000000118037824 */ /* 0x000fca00078e0203 */
[----:B------:R-:W-:-:S13]  /*0c70*/  ISETP.GT.U32.AND P0, PT, R3, 0x7, PT ;  /* 0x000000070300780c */ /* 0x000fda0003f04070 */
[----:B------:R-:W-:Y:S02]  /*0c80*/  @!P0 SHF.L.U32 R3, R2, 0x6, RZ ;  /* 0x0000000602038819 */ /* 0x000fe400000006ff */
[----:B------:R-:W-:Y:S02]  /*0c90*/  @!P0 LOP3.LUT R5, R22, 0x7, RZ, 0xc0, !PT ;  /* 0x0000000716058812 */ /* 0x000fe400078ec0ff */
[----:B------:R-:W-:Y:S01]  /*0ca0*/  @!P0 R2UR UR4, R38 ;  /* 0x00000000260482ca */ /* 0x000fe200000e0000 */
[----:B------:R-:W-:Y:S01]  /*0cb0*/  @!P0 IMAD R0, R24, 0x5, R3 ;  /* 0x0000000518008824 */ /* 0x000fe200078e0203 */
[----:B------:R-:W-:-:S03]  /*0cc0*/  @!P0 R2UR UR5, R39 ;  /* 0x00000000270582ca */ /* 0x000fc600000e0000 */
[----:B------:R-:W-:-:S04]  /*0cd0*/  @!P0 IMAD.IADD R5, R5, 0x1, R0 ;  /* 0x0000000105058824 */ /* 0x000fc800078e0200 */
[----:B------:R-:W-:-:S06]  /*0ce0*/  @!P0 IMAD.WIDE.U32 R4, R5, 0x4, R36 ;  /* 0x0000000405048825 */ /* 0x000fcc00078e0024 */
        /* <DEDUP_REMOVED lines=18> */
.L_x_10:
[----:B------:R-:W-:-:S13]  /*0e10*/  ISETP.NE.AND P6, PT, R16, 0x6, PT ;  /* 0x000000061000780c */ /* 0x000fda0003fc5270 */
[----:B------:R-:W-:Y:S05]  /*0e20*/  @!P6 BRA `(.L_x_5) ;  /* 0x0000000000d8e947 */ /* 0x000fea0003800000 */
[----:B------:R-:W-:-:S04]  /*0e30*/  IMAD.IADD R3, R24, 0x1, R27 ;  /* 0x0000000118037824 */ /* 0x000fc800078e021b */
[----:B------:R-:W-:-:S04]  /*0e40*/  IMAD.IADD R3, R24, 0x1, R3 ;  /* 0x0000000118037824 */ /* 0x000fc800078e0203 */
[----:B------:R-:W-:-:S04]  /*0e50*/  IMAD.IADD R3, R24, 0x1, R3 ;  /* 0x0000000118037824 */ /* 0x000fc800078e0203 */
[----:B------:R-:W-:-:S05]  /*0e60*/  IMAD.IADD R3, R24, 0x1, R3 ;  /* 0x0000000118037824 */ /* 0x000fca00078e0203 */
[----:B------:R-:W-:-:S04]  /*0e70*/  IADD3 R3, PT, PT, R24, R3, RZ ;  /* 0x0000000318037210 */ /* 0x000fc80007ffe0ff */
        /* <DEDUP_REMOVED lines=13> */
[----:B------:R-:W-:Y:S01]  /*0f50*/  @!P0 IMAD.MOV.U32 R17, RZ, RZ, R0 ;  /* 0x000000ffff118224 */ /* 0x000fe200078e0000 */
[----:B------:R-:W-:Y:S01]  /*0f60*/  IADD3.X R7, PT, PT, RZ, R28, RZ, P1, !PT ;  /* 0x0000001cff077210 */ /* 0x000fe20000ffe4ff */
[----:B0-----:R-:W-:-:S02]  /*0f70*/  IMAD.U32 R4, RZ, RZ, UR4 ;  /* 0x00000004ff047e24 */ /* 0x001fc4000f8e00ff */
[----:B------:R-:W-:Y:S01]  /*0f80*/  IMAD.U32 R5, RZ, RZ, UR5 ;  /* 0x00000005ff057e24 */ /* 0x000fe2000f8e00ff */
[----:B--2---:R0:W-:Y:S04]  /*0f90*/  @!P0 STL [R3], R18 ;  /* 0x0000001203008387 */ /* 0x0041e80000100800 */
[----:B------:R2:W-:Y:S01]  /*0fa0*/  STL [R1+0x20], R18 ;  /* 0x0000201201007387 */ /* 0x0005e20000100800 */
[----:B01----:R-:W-:-:S07]  /*0fb0*/  P2R R3, PR, RZ, 0x4 ;  /* 0x00000004ff037803 */ /* 0x003fce0000000000 */
[----:B------:R-:W-:-:S07]  /*0fc0*/  LEPC R20, `(.L_x_11) ;  /* 0x000000001014794e */ /* 0x000fce0000000000 */
[----:B--2---:R-:W-:Y:S05]  /*0fd0*/  CALL.ABS.NOINC R8 ;  /* 0x0000000008007343 */ /* 0x004fea0003c00000 */
.L_x_11:
[----:B------:R-:W-:-:S13]  /*0fe0*/  ISETP.NE.AND P6, PT, R16, 0x7, PT ;  /* 0x000000071000780c */ /* 0x000fda0003fc5270 */
[----:B------:R-:W-:Y:S05]  /*0ff0*/  @!P6 BRA `(.L_x_5) ;  /* 0x000000000064e947 */ /* 0x000fea0003800000 */
[----:B------:R-:W-:-:S04]  /*1000*/  IMAD.IADD R3, R24, 0x1, R27 ;  /* 0x0000000118037824 */ /* 0x000fc800078e021b */
        /* <DEDUP_REMOVED lines=9> */
[----:B------:R-:W2:Y:S01]  /*10a0*/  @!P0 LDG.E R18, desc[UR4][R10.64] ;  /* 0x000000040a128981 */ /* 0x000ea2000c1e1900 */
[----:B------:R-:W-:Y:S01]  /*10b0*/  MOV R8, 0x168 ;  /* 0x0000016800087802 */ /* 0x000fe20000000f00 */
[C---:B------:R-:W-:Y:S01]  /*10c0*/  @!P0 IMAD R3, R17.reuse, 0x4, R26 ;  /* 0x0000000411038824 */ /* 0x040fe200078e021a */
[----:B------:R-:W0:Y:S01]  /*10d0*/  LDCU.64 UR4, c[0x4][0x150] ;  /* 0x01002a00ff0477ac */ /* 0x000e220008000a00 */
[----:B------:R-:W-:Y:S01]  /*10e0*/  @!P0 VIADD R0, R17, 0x1 ;  /* 0x0000000111008836 */ /* 0x000fe20000000000 */
[----:B------:R-:W-:Y:S02]  /*10f0*/  IADD3 R6, P1, PT, R29, 0x20, RZ ;  /* 0x000000201d067810 */ /* 0x000fe40007f3e0ff */
[----:B------:R-:W1:Y:S01]  /*1100*/  LDC.64 R8, c[0x4][R8] ;  /* 0x0100000008087b82 */ /* 0x000e620000000a00 */
[----:B------:R-:W-:Y:S01]  /*1110*/  @!P0 IMAD.MOV.U32 R17, RZ, RZ, R0 ;  /* 0x000000ffff118224 */ /* 0x000fe200078e0000 */
[----:B------:R-:W-:Y:S01]  /*1120*/  IADD3.X R7, PT, PT, RZ, R28, RZ, P1, !PT ;  /* 0x0000001cff077210 */ /* 0x000fe20000ffe4ff */
[----:B0-----:R-:W-:-:S02]  /*1130*/  IMAD.U32 R4, RZ, RZ, UR4 ;  /* 0x00000004ff047e24 */ /* 0x001fc4000f8e00ff */
[----:B------:R-:W-:Y:S01]  /*1140*/  IMAD.U32 R5, RZ, RZ, UR5 ;  /* 0x00000005ff057e24 */ /* 0x000fe2000f8e00ff */
[----:B--2---:R0:W-:Y:S04]  /*1150*/  @!P0 STL [R3], R18 ;  /* 0x0000001203008387 */ /* 0x0041e80000100800 */
[----:B-1----:R0:W-:Y:S02]  /*1160*/  STL [R1+0x20], R18 ;  /* 0x0000201201007387 */ /* 0x0021e40000100800 */
[----:B------:R-:W-:-:S07]  /*1170*/  LEPC R20, `(.L_x_5) ;  /* 0x000000001014794e */ /* 0x000fce0000000000 */
[----:B0-----:R-:W-:Y:S05]  /*1180*/  CALL.ABS.NOINC R8 ;  /* 0x0000000008007343 */ /* 0x001fea0003c00000 */
.L_x_5:
[----:B------:R-:W-:Y:S02]  /*1190*/  ISETP.NE.AND P6, PT, R35, RZ, PT ;  /* 0x000000ff2300720c */ /* 0x000fe40003fc5270 */
[----:B------:R-:W-:-:S05]  /*11a0*/  IADD3 R36, P0, PT, R36, 0x20, RZ ;  /* 0x0000002024247810 */ /* 0x000fca0007f1e0ff */
[----:B------:R-:W-:-:S06]  /*11b0*/  IMAD.X R37, RZ, RZ, R37, P0 ;  /* 0x000000ffff257224 */ /* 0x000fcc00000e0625 */
[----:B------:R-:W-:Y:S05]  /*11c0*/  @!P6 BRA `(.L_x_12) ;  /* 0xfffffff00068e947 */ /* 0x000fea000383ffff */
[----:B------:R-:W-:Y:S05]  /*11d0*/  BSYNC.RECONVERGENT B6 ;  /* 0x0000000000067941 */ /* 0x000fea0003800200 */
.L_x_3:
[----:B------:R-:W-:Y:S01]  /*11e0*/  ISETP.NE.AND P0, PT, R22, RZ, PT ;  /* 0x000000ff1600720c */ /* 0x000fe20003f05270 */
[----:B------:R-:W2:-:S12]  /*11f0*/  LDL.128 R24, [R1] ;  /* 0x0000000001187983 */ /* 0x000e980000100c00 */
[----:B------:R0:W5:Y:S01]  /*1200*/  @P0 LDL.128 R16, [R1+0x10] ;  /* 0x0000100001100983 */ /* 0x0001620000100c00 */
[----:B------:R-:W-:Y:S01]  /*1210*/  BSSY.RECONVERGENT B6, `(.L_x_13) ;  /* 0x000005c000067945 */ /* 0x000fe20003800200 */
[----:B--2---:R-:W-:-:S03]  /*1220*/  @P0 IMAD.MOV.U32 R32, RZ, RZ, R27 ;  /* 0x000000ffff200224 */ /* 0x004fc600078e001b */
[----:B0-----:R-:W-:Y:S05]  /*1230*/  @P0 BRA `(.L_x_14) ;  /* 0x0000000400640947 */ /* 0x001fea0003800000 */
[----:B------:R-:W-:Y:S01]  /*1240*/  MOV R30, 0x168 ;  /* 0x00000168001e7802 */ /* 0x000fe20000000f00 */
[----:B------:R0:W-:Y:S01]  /*1250*/  STL [R1+0x20], R24 ;  /* 0x0000201801007387 */ /* 0x0001e20000100800 */
[----:B------:R-:W1:Y:S01]  /*1260*/  LDCU.64 UR4, c[0x4][0x158] ;  /* 0x01002b00ff0477ac */ /* 0x000e620008000a00 */
[----:B------:R-:W-:Y:S01]  /*1270*/  IADD3 R27, P0, PT, R29, 0x20, RZ ;  /* 0x000000201d1b7810 */ /* 0x000fe20007f1e0ff */
[----:B------:R0:W2:Y:S03]  /*1280*/  LDC.64 R8, c[0x4][R30] ;  /* 0x010000001e087b82 */ /* 0x0000a60000000a00 */
[----:B------:R-:W-:Y:S01]  /*1290*/  MOV R6, R27 ;  /* 0x0000001b00067202 */ /* 0x000fe20000000f00 */
[----:B------:R-:W-:-:S04]  /*12a0*/  IMAD.X R23, RZ, RZ, R28, P0 ;  /* 0x000000ffff177224 */ /* 0x000fc800000e061c */
[----:B------:R-:W-:Y:S02]  /*12b0*/  IMAD.MOV.U32 R7, RZ, RZ, R23 ;  /* 0x000000ffff077224 */ /* 0x000fe400078e0017 */
[----:B-1----:R-:W-:Y:S02]  /*12c0*/  IMAD.U32 R4, RZ, RZ, UR4 ;  /* 0x00000004ff047e24 */ /* 0x002fe4000f8e00ff */
[----:B0-----:R-:W-:-:S07]  /*12d0*/  IMAD.U32 R5, RZ, RZ, UR5 ;  /* 0x00000005ff057e24 */ /* 0x001fce000f8e00ff */
[----:B------:R-:W-:-:S07]  /*12e0*/  LEPC R20, `(.L_x_15) ;  /* 0x000000001014794e */ /* 0x000fce0000000000 */
[----:B--2--5:R-:W-:Y:S05]  /*12f0*/  CALL.ABS.NOINC R8 ;  /* 0x0000000008007343 */ /* 0x024fea0003c00000 */
.L_x_15:
[----:B------:R-:W2:Y:S01]  /*1300*/  LDL R25, [R1+0x4] ;  /* 0x0000040001197983 */ /* 0x000ea20000100800 */
[----:B------:R0:W1:Y:S01]  /*1310*/  LDC.64 R8, c[0x4][R30] ;  /* 0x010000001e087b82 */ /* 0x0000620000000a00 */
[----:B------:R-:W3:Y:S01]  /*1320*/  LDCU.64 UR4, c[0x4][0x158] ;  /* 0x01002b00ff0477ac */ /* 0x000ee20008000a00 */
[----:B------:R-:W-:Y:S02]  /*1330*/  IMAD.MOV.U32 R6, RZ, RZ, R27 ;  /* 0x000000ffff067224 */ /* 0x000fe400078e001b */
[----:B------:R-:W-:Y:S02]  /*1340*/  IMAD.MOV.U32 R7, RZ, RZ, R23 ;  /* 0x000000ffff077224 */ /* 0x000fe400078e0017 */
[----:B---3--:R-:W-:Y:S02]  /*1350*/  IMAD.U32 R4, RZ, RZ, UR4 ;  /* 0x00000004ff047e24 */ /* 0x008fe4000f8e00ff */
[----:B------:R-:W-:Y:S01]  /*1360*/  IMAD.U32 R5, RZ, RZ, UR5 ;  /* 0x00000005ff057e24 */ /* 0x000fe2000f8e00ff */
[----:B-12---:R0:W-:Y:S06]  /*1370*/  STL [R1+0x20], R25 ;  /* 0x0000201901007387 */ /* 0x0061ec0000100800 */
[----:B------:R-:W-:-:S07]  /*1380*/  LEPC R20, `(.L_x_16) ;  /* 0x000000001014794e */ /* 0x000fce0000000000 */
[----:B0-----:R-:W-:Y:S05]  /*1390*/  CALL.ABS.NOINC R8 ;  /* 0x0000000008007343 */ /* 0x001fea0003c00000 */
.L_x_16:
[----:B------:R-:W2:Y:S01]  /*13a0*/  LDL R26, [R1+0x8] ;  /* 0x00000800011a7983 */ /* 0x000ea20000100800 */
[----:B------:R0:W1:Y:S01]  /*13b0*/  LDC.64 R8, c[0x4][R30] ;  /* 0x010000001e087b82 */ /* 0x0000620000000a00 */
[----:B------:R-:W3:Y:S01]  /*13c0*/  LDCU.64 UR4, c[0x4][0x158] ;  /* 0x01002b00ff0477ac */ /* 0x000ee20008000a00 */
[----:B------:R-:W-:Y:S02]  /*13d0*/  IMAD.MOV.U32 R6, RZ, RZ, R27 ;  /* 0x000000ffff067224 */ /* 0x000fe400078e001b */
[----:B------:R-:W-:Y:S01]  /*13e0*/  IMAD.MOV.U32 R7, RZ, RZ, R23 ;  /* 0x000000ffff077224 */ /* 0x000fe200078e0017 */
[----:B---3--:R-:W-:Y:S01]  /*13f0*/  MOV R4, UR4 ;  /* 0x0000000400047c02 */ /* 0x008fe20008000f00 */
[----:B------:R-:W-:Y:S01]  /*1400*/  IMAD.U32 R5, RZ, RZ, UR5 ;  /* 0x00000005ff057e24 */ /* 0x000fe2000f8e00ff */
[----:B-12---:R0:W-:Y:S06]  /*1410*/  STL [R1+0x20], R26 ;  /* 0x0000201a01007387 */ /* 0x0061ec0000100800 */
[----:B------:R-:W-:-:S07]  /*1420*/  LEPC R20, `(.L_x_17) ;  /* 0x000000001014794e */ /* 0x000fce0000000000 */
[----:B0-----:R-:W-:Y:S05]  /*1430*/  CALL.ABS.NOINC R8 ;  /* 0x0000000008007343 */ /* 0x001fea0003c00000 */
.L_x_17:
[----:B------:R-:W2:Y:S01]  /*1440*/  LDL R32, [R1+0xc] ;  /* 0x00000c0001207983 */ /* 0x000ea20000100800 */
[----:B------:R0:W1:Y:S01]  /*1450*/  LDC.64 R8, c[0x4][R30] ;  /* 0x010000001e087b82 */ /* 0x0000620000000a00 */
[----:B------:R-:W3:Y:S01]  /*1460*/  LDCU.64 UR4, c[0x4][0x158] ;  /* 0x01002b00ff0477ac */ /* 0x000ee20008000a00 */
[----:B------:R-:W-:Y:S02]  /*1470*/  IMAD.MOV.U32 R6, RZ, RZ, R27 ;  /* 0x000000ffff067224 */ /* 0x000fe400078e001b */
[----:B------:R-:W-:Y:S02]  /*1480*/  IMAD.MOV.U32 R7, RZ, RZ, R23 ;  /* 0x000000ffff077224 */ /* 0x000fe400078e0017 */
[----:B---3--:R-:W-:Y:S01]  /*1490*/  IMAD.U32 R4, RZ, RZ, UR4 ;  /* 0x00000004ff047e24 */ /* 0x008fe2000f8e00ff */
[----:B------:R-:W-:Y:S01]  /*14a0*/  MOV R5, UR5 ;  /* 0x0000000500057c02 */ /* 0x000fe20008000f00 */
[----:B-12---:R0:W-:Y:S06]  /*14b0*/  STL [R1+0x20], R32 ;  /* 0x0000202001007387 */ /* 0x0061ec0000100800 */
[----:B------:R-:W-:-:S07]  /*14c0*/  LEPC R20, `(.L_x_18) ;  /* 0x000000001014794e */ /* 0x000fce0000000000 */
[----:B0-----:R-:W-:Y:S05]  /*14d0*/  CALL.ABS.NOINC R8 ;  /* 0x0000000008007343 */ /* 0x001fea0003c00000 */
.L_x_18:
[----:B------:R-:W2:Y:S01]  /*14e0*/  LDL R16, [R1+0x10] ;  /* 0x0000100001107983 */ /* 0x000ea20000100800 */
[----:B------:R0:W1:Y:S01]  /*14f0*/  LDC.64 R8, c[0x4][R30] ;  /* 0x010000001e087b82 */ /* 0x0000620000000a00 */
[----:B------:R-:W3:Y:S01]  /*1500*/  LDCU.64 UR4, c[0x4][0x158] ;  /* 0x01002b00ff0477ac */ /* 0x000ee20008000a00 */
[----:B------:R-:W-:Y:S01]  /*1510*/  MOV R6, R27 ;  /* 0x0000001b00067202 */ /* 0x000fe20000000f00 */
[----:B------:R-:W-:Y:S02]  /*1520*/  IMAD.MOV.U32 R7, RZ, RZ, R23 ;  /* 0x000000ffff077224 */ /* 0x000fe400078e0017 */
[----:B---3--:R-:W-:Y:S02]  /*1530*/  IMAD.U32 R4, RZ, RZ, UR4 ;  /* 0x00000004ff047e24 */ /* 0x008fe4000f8e00ff */
[----:B------:R-:W-:Y:S01]  /*1540*/  IMAD.U32 R5, RZ, RZ, UR5 ;  /* 0x00000005ff057e24 */ /* 0x000fe2000f8e00ff */
[----:B-12---:R0:W-:Y:S06]  /*1550*/  STL [R1+0x20], R16 ;  /* 0x0000201001007387 */ /* 0x0061ec0000100800 */
[----:B------:R-:W-:-:S07]  /*1560*/  LEPC R20, `(.L_x_19) ;  /* 0x000000001014794e */ /* 0x000fce0000000000 */
[----:B0-----:R-:W-:Y:S05]  /*1570*/  CALL.ABS.NOINC R8 ;  /* 0x0000000008007343 */ /* 0x001fea0003c00000 */
.L_x_19:
[----:B------:R-:W2:Y:S01]  /*1580*/  LDL R17, [R1+0x14] ;  /* 0x0000140001117983 */ /* 0x000ea20000100800 */
[----:B------:R0:W1:Y:S01]  /*1590*/  LDC.64 R8, c[0x4][R30] ;  /* 0x010000001e087b82 */ /* 0x0000620000000a00 */
[----:B------:R-:W3:Y:S01]  /*15a0*/  LDCU.64 UR4, c[0x4][0x158] ;  /* 0x01002b00ff0477ac */ /* 0x000ee20008000a00 */
[----:B------:R-:W-:Y:S01]  /*15b0*/  IMAD.MOV.U32 R6, RZ, RZ, R27 ;  /* 0x000000ffff067224 */ /* 0x000fe200078e001b */
[----:B------:R-:W-:Y:S01]  /*15c0*/  MOV R7, R23 ;  /* 0x0000001700077202 */ /* 0x000fe20000000f00 */
[----:B---3--:R-:W-:Y:S02]  /*15d0*/  IMAD.U32 R4, RZ, RZ, UR4 ;  /* 0x00000004ff047e24 */ /* 0x008fe4000f8e00ff */
[----:B------:R-:W-:Y:S01]  /*15e0*/  IMAD.U32 R5, RZ, RZ, UR5 ;  /* 0x00000005ff057e24 */ /* 0x000fe2000f8e00ff */
[----:B-12---:R0:W-:Y:S06]  /*15f0*/  STL [R1+0x20], R17 ;  /* 0x0000201101007387 */ /* 0x0061ec0000100800 */
[----:B------:R-:W-:-:S07]  /*1600*/  LEPC R20, `(.L_x_20) ;  /* 0x000000001014794e */ /* 0x000fce0000000000 */
[----:B0-----:R-:W-:Y:S05]  /*1610*/  CALL.ABS.NOINC R8 ;  /* 0x0000000008007343 */ /* 0x001fea0003c00000 */
.L_x_20:
        /* <DEDUP_REMOVED lines=10> */
.L_x_21:
        /* <DEDUP_REMOVED lines=10> */
.L_x_22:
[----:B------:R-:W0:Y:S01]  /*1760*/  LDC.64 R30, c[0x4][R30] ;  /* 0x010000001e1e7b82 */ /* 0x000e220000000a00 */
[----:B------:R-:W1:Y:S01]  /*1770*/  LDCU.64 UR4, c[0x4][0x160] ;  /* 0x01002c00ff0477ac */ /* 0x000e620008000a00 */
[----:B------:R-:W-:Y:S01]  /*1780*/  CS2R R6, SRZ ;  /* 0x0000000000067805 */ /* 0x000fe2000001ff00 */
[----:B-1----:R-:W-:Y:S01]  /*1790*/  IMAD.U32 R4, RZ, RZ, UR4 ;  /* 0x00000004ff047e24 */ /* 0x002fe2000f8e00ff */
[----:B------:R-:W-:-:S07]  /*17a0*/  MOV R5, UR5 ;  /* 0x0000000500057c02 */ /* 0x000fce0008000f00 */
[----:B------:R-:W-:-:S07]  /*17b0*/  LEPC R20, `(.L_x_14) ;  /* 0x000000001014794e */ /* 0x000fce0000000000 */
[----:B0-----:R-:W-:Y:S05]  /*17c0*/  CALL.ABS.NOINC R30 ;  /* 0x000000001e007343 */ /* 0x001fea0003c00000 */
.L_x_14:
[----:B------:R-:W-:Y:S05]  /*17d0*/  BSYNC.RECONVERGENT B6 ;  /* 0x0000000000067941 */ /* 0x000fea0003800200 */
.L_x_13:
[----:B------:R-:W0:Y:S01]  /*17e0*/  S2R R3, SR_CgaCtaId ;  /* 0x0000000000037919 */ /* 0x000e220000008800 */
[----:B------:R-:W-:Y:S01]  /*17f0*/  MOV R0, 0x400 ;  /* 0x0000040000007802 */ /* 0x000fe20000000f00 */
[----:B------:R-:W-:Y:S01]  /*1800*/  IMAD.MOV.U32 R6, RZ, RZ, 0xff ;  /* 0x000000ffff067424 */ /* 0x000fe200078e00ff */
[----:B------:R-:W-:Y:S01]  /*1810*/  VOTEU.ANY UR5, UPT, PT ;  /* 0x0000000000057886 */ /* 0x000fe200038e0100 */
[----:B------:R-:W1:Y:S01]  /*1820*/  S2R R4, SR_LANEID ;  /* 0x0000000000047919 */ /* 0x000e620000000000 */
[----:B------:R-:W-:Y:S02]  /*1830*/  ISETP.NE.AND P0, PT, R22, RZ, PT ;  /* 0x000000ff1600720c */ /* 0x000fe40003f05270 */
[----:B0-----:R-:W-:Y:S01]  /*1840*/  LEA R3, R3, R0, 0x18 ;  /* 0x0000000003037211 */ /* 0x001fe200078ec0ff */
[C---:B-1----:R-:W-:Y:S01]  /*1850*/  IMAD.SHL.U32 R0, R4.reuse, 0x4, RZ ;  /* 0x0000000404007824 */ /* 0x042fe200078e00ff */
[----:B------:R-:W-:-:S03]  /*1860*/  LOP3.LUT R15, R4, 0xfffffff8, RZ, 0xc0, !PT ;  /* 0xfffffff8040f7812 */ /* 0x000fc600078ec0ff */
[----:B------:R-:W-:Y:S01]  /*1870*/  IMAD R3, R2, 0x10c, R3 ;  /* 0x0000010c02037824 */ /* 0x000fe200078e0203 */
[----:B------:R-:W-:Y:S02]  /*1880*/  LOP3.LUT R0, R0, 0x1c, RZ, 0xc0, !PT ;  /* 0x0000001c00007812 */ /* 0x000fe400078ec0ff */
[----:B------:R-:W-:-:S03]  /*1890*/  SHF.L.U32 R15, R6, R15, RZ ;  /* 0x0000000f060f7219 */ /* 0x000fc600000006ff */
[----:B------:R-:W-:Y:S01]  /*18a0*/  IMAD.IADD R3, R3, 0x1, R0 ;  /* 0x0000000103037824 */ /* 0x000fe200078e0200 */
[----:B------:R-:W0:Y:S08]  /*18b0*/  REDUX.OR UR4, R15 ;  /* 0x000000000f0473c4 */ /* 0x000e300000004000 */
[----:B------:R-:W1:Y:S01]  /*18c0*/  MATCH.ANY R0, R15 ;  /* 0x000000000f0073a1 */ /* 0x000e6200000e8000 */
[----:B------:R2:W-:Y:S04]  /*18d0*/  STS [R3], R24 ;  /* 0x0000001803007388 */ /* 0x0005e80000000800 */
[----:B------:R2:W-:Y:S04]  /*18e0*/  STS [R3+0x20], R25 ;  /* 0x0000201903007388 */ /* 0x0005e80000000800 */
[----:B------:R2:W-:Y:S04]  /*18f0*/  STS [R3+0x40], R26 ;  /* 0x0000401a03007388 */ /* 0x0005e80000000800 */
[----:B------:R2:W-:Y:S04]  /*1900*/  STS [R3+0x60], R32 ;  /* 0x0000602003007388 */ /* 0x0005e80000000800 */
[----:B-----5:R2:W-:Y:S04]  /*1910*/  STS [R3+0x80], R16 ;  /* 0x0000801003007388 */ /* 0x0205e80000000800 */
[----:B------:R2:W-:Y:S01]  /*1920*/  STS [R3+0xa0], R17 ;  /* 0x0000a01103007388 */ /* 0x0005e20000000800 */
[----:B-1----:R-:W-:-:S02]  /*1930*/  LOP3.LUT P1, RZ, R15, UR5, R0, 0x40, !PT ;  /* 0x000000050fff7c12 */ /* 0x002fc4000f824000 */
[----:B------:R-:W-:Y:S01]  /*1940*/  LOP3.LUT R0, R4, 0x7, RZ, 0xc0, !PT ;  /* 0x0000000704007812 */ /* 0x000fe200078ec0ff */
[----:B------:R2:W-:Y:S04]  /*1950*/  STS [R3+0xc0], R18 ;  /* 0x0000c01203007388 */ /* 0x0005e80000000800 */
[----:B------:R2:W-:Y:S06]  /*1960*/  STS [R3+0xe0], R19 ;  /* 0x0000e01303007388 */ /* 0x0005ec0000000800 */
[----:B0-----:R-:W-:Y:S05]  /*1970*/  @!P1 BRA.DIV UR4, `(.L_x_23) ;  /* 0x0000000604789947 */ /* 0x001fea000b800000 */
[----:B------:R-:W-:Y:S01]  /*1980*/  NOP ;  /* 0x0000000000007918 */ /* 0x000fe20000000000 */
.L_x_35:
[----:B------:R-:W-:Y:S01]  /*1990*/  IMAD R0, R0, 0x1c, R3 ;  /* 0x0000001c00007824 */ /* 0x000fe200078e0203 */
[----:B------:R-:W-:Y:S06]  /*19a0*/  @P0 EXIT ;  /* 0x000000000000094d */ /* 0x000fec0003800000 */
[----:B------:R-:W0:Y:S01]  /*19b0*/  LDS R8, [R0] ;  /* 0x0000000000087984 */ /* 0x000e220000000800 */
[----:B--2---:R-:W-:Y:S01]  /*19c0*/  MOV R17, 0x168 ;  /* 0x0000016800117802 */ /* 0x004fe20000000f00 */
[----:B------:R-:W1:Y:S01]  /*19d0*/  LDCU.64 UR4, c[0x4][0x158] ;  /* 0x01002b00ff0477ac */ /* 0x000e620008000a00 */
[----:B------:R-:W-:Y:S01]  /*19e0*/  IADD3 R29, P0, PT, R29, 0x20, RZ ;  /* 0x000000201d1d7810 */ /* 0x000fe20007f1e0ff */
[----:B------:R2:W3:Y:S01]  /*19f0*/  LDS R26, [R0+0x1c] ;  /* 0x00001c00001a7984 */ /* 0x0004e20000000800 */
[----:B------:R2:W4:Y:S03]  /*1a00*/  LDC.64 R2, c[0x4][R17] ;  /* 0x0100000011027b82 */ /* 0x0005260000000a00 */
[----:B------:R2:W2:Y:S01]  /*1a10*/  LDS R24, [R0+0x18] ;  /* 0x0000180000187984 */ /* 0x0004a20000000800 */
[----:B------:R-:W-:Y:S02]  /*1a20*/  IMAD.X R28, RZ, RZ, R28, P0 ;  /* 0x000000ffff1c7224 */ /* 0x000fe400000e061c */
[----:B------:R-:W-:Y:S01]  /*1a30*/  IMAD.MOV.U32 R6, RZ, RZ, R29 ;  /* 0x000000ffff067224 */ /* 0x000fe200078e001d */
[----:B------:R0:W2:Y:S01]  /*1a40*/  LDS R22, [R0+0x14] ;  /* 0x0000140000167984 */ /* 0x0000a20000000800 */
[----:B------:R-:W-:-:S03]  /*1a50*/  IMAD.MOV.U32 R7, RZ, RZ, R28 ;  /* 0x000000ffff077224 */ /* 0x000fc600078e001c */
[----:B------:R0:W2:Y:S04]  /*1a60*/  LDS R18, [R0+0x10] ;  /* 0x0000100000127984 */ /* 0x0000a80000000800 */
[----:B------:R0:W2:Y:S01]  /*1a70*/  LDS R16, [R0+0xc] ;  /* 0x00000c0000107984 */ /* 0x0000a20000000800 */
[----:B-1----:R-:W-:Y:S01]  /*1a80*/  MOV R4, UR4 ;  /* 0x0000000400047c02 */ /* 0x002fe20008000f00 */
[----:B------:R-:W-:Y:S02]  /*1a90*/  IMAD.U32 R5, RZ, RZ, UR5 ;  /* 0x00000005ff057e24 */ /* 0x000fe4000f8e00ff */
[----:B------:R1:W1:Y:S04]  /*1aa0*/  LDS R30, [R0+0x8] ;  /* 0x00000800001e7984 */ /* 0x0002680000000800 */
[----:B------:R0:W1:Y:S04]  /*1ab0*/  LDS R32, [R0+0x4] ;  /* 0x0000040000207984 */ /* 0x0000680000000800 */
[----:B0-----:R0:W-:Y:S02]  /*1ac0*/  STL [R1+0x20], R8 ;  /* 0x0000200801007387 */ /* 0x0011e40000100800 */
[----:B------:R-:W-:-:S07]  /*1ad0*/  LEPC R20, `(.L_x_24) ;  /* 0x000000001014794e */ /* 0x000fce0000000000 */
[----:B01234-:R-:W-:Y:S05]  /*1ae0*/  CALL.ABS.NOINC R2 ;  /* 0x0000000002007343 */ /* 0x01ffea0003c00000 */
.L_x_24:
        /* <DEDUP_REMOVED lines=9> */
.L_x_25:
[----:B------:R0:W-:Y:S01]  /*1b80*/  STL [R1+0x20], R30 ;  /* 0x0000201e01007387 */ /* 0x0001e20000100800 */
[----:B------:R0:W1:Y:S01]  /*1b90*/  LDC.64 R2, c[0x4][R17] ;  /* 0x0100000011027b82 */ /* 0x0000620000000a00 */
[----:B------:R-:W2:Y:S01]  /*1ba0*/  LDCU.64 UR4, c[0x4][0x158] ;  /* 0x01002b00ff0477ac */ /* 0x000ea20008000a00 */
[----:B------:R-:W-:Y:S01]  /*1bb0*/  MOV R6, R29 ;  /* 0x0000001d00067202 */ /* 0x000fe20000000f00 */
[----:B------:R-:W-:Y:S02]  /*1bc0*/  IMAD.MOV.U32 R7, RZ, RZ, R28 ;  /* 0x000000ffff077224 */ /* 0x000fe400078e001c */
[----:B--2---:R-:W-:Y:S02]  /*1bd0*/  IMAD.U32 R4, RZ, RZ, UR4 ;  /* 0x00000004ff047e24 */ /* 0x004fe4000f8e00ff */
[----:B0-----:R-:W-:-:S07]  /*1be0*/  IMAD.U32 R5, RZ, RZ, UR5 ;  /* 0x00000005ff057e24 */ /* 0x001fce000f8e00ff */
[----:B------:R-:W-:-:S07]  /*1bf0*/  LEPC R20, `(.L_x_26) ;  /* 0x000000001014794e */ /* 0x000fce0000000000 */
[----:B-1----:R-:W-:Y:S05]  /*1c00*/  CALL.ABS.NOINC R2 ;  /* 0x0000000002007343 */ /* 0x002fea0003c00000 */
.L_x_26:
[----:B------:R0:W-:Y:S01]  /*1c10*/  STL [R1+0x20], R16 ;  /* 0x0000201001007387 */ /* 0x0001e20000100800 */
[----:B------:R0:W1:Y:S01]  /*1c20*/  LDC.64 R2, c[0x4][R17] ;  /* 0x0100000011027b82 */ /* 0x0000620000000a00 */
[----:B------:R-:W2:Y:S01]  /*1c30*/  LDCU.64 UR4, c[0x4][0x158] ;  /* 0x01002b00ff0477ac */ /* 0x000ea20008000a00 */
[----:B------:R-:W-:Y:S01]  /*1c40*/  IMAD.MOV.U32 R6, RZ, RZ, R29 ;  /* 0x000000ffff067224 */ /* 0x000fe200078e001d */
[----:B------:R-:W-:Y:S01]  /*1c50*/  MOV R7, R28 ;  /* 0x0000001c00077202 */ /* 0x000fe20000000f00 */
[----:B--2---:R-:W-:Y:S02]  /*1c60*/  IMAD.U32 R4, RZ, RZ, UR4 ;  /* 0x00000004ff047e24 */ /* 0x004fe4000f8e00ff */
[----:B0-----:R-:W-:-:S07]  /*1c70*/  IMAD.U32 R5, RZ, RZ, UR5 ;  /* 0x00000005ff057e24 */ /* 0x001fce000f8e00ff */
[----:B------:R-:W-:-:S07]  /*1c80*/  LEPC R20, `(.L_x_27) ;  /* 0x000000001014794e */ /* 0x000fce0000000000 */
[----:B-1----:R-:W-:Y:S05]  /*1c90*/  CALL.ABS.NOINC R2 ;  /* 0x0000000002007343 */ /* 0x002fea0003c00000 */
.L_x_27:
[----:B------:R0:W-:Y:S01]  /*1ca0*/  STL [R1+0x20], R18 ;  /* 0x0000201201007387 */ /* 0x0001e20000100800 */
[----:B------:R0:W1:Y:S01]  /*1cb0*/  LDC.64 R2, c[0x4][R17] ;  /* 0x0100000011027b82 */ /* 0x0000620000000a00 */
[----:B------:R-:W2:Y:S01]  /*1cc0*/  LDCU.64 UR4, c[0x4][0x158] ;  /* 0x01002b00ff0477ac */ /* 0x000ea20008000a00 */
[----:B------:R-:W-:Y:S02]  /*1cd0*/  IMAD.MOV.U32 R6, RZ, RZ, R29 ;  /* 0x000000ffff067224 */ /* 0x000fe400078e001d */
[----:B------:R-:W-:Y:S02]  /*1ce0*/  IMAD.MOV.U32 R7, RZ, RZ, R28 ;  /* 0x000000ffff077224 */ /* 0x000fe400078e001c */
[----:B--2---:R-:W-:Y:S02]  /*1cf0*/  IMAD.U32 R4, RZ, RZ, UR4 ;  /* 0x00000004ff047e24 */ /* 0x004fe4000f8e00ff */
[----:B0-----:R-:W-:-:S07]  /*1d00*/  IMAD.U32 R5, RZ, RZ, UR5 ;  /* 0x00000005ff057e24 */ /* 0x001fce000f8e00ff */
[----:B------:R-:W-:-:S07]  /*1d10*/  LEPC R20, `(.L_x_28) ;  /* 0x000000001014794e */ /* 0x000fce0000000000 */
[----:B-1----:R-:W-:Y:S05]  /*1d20*/  CALL.ABS.NOINC R2 ;  /* 0x0000000002007343 */ /* 0x002fea0003c00000 */
.L_x_28:
[----:B------:R0:W-:Y:S01]  /*1d30*/  STL [R1+0x20], R22 ;  /* 0x0000201601007387 */ /* 0x0001e20000100800 */
[----:B------:R0:W1:Y:S01]  /*1d40*/  LDC.64 R2, c[0x4][R17] ;  /* 0x0100000011027b82 */ /* 0x0000620000000a00 */
[----:B------:R-:W2:Y:S01]  /*1d50*/  LDCU.64 UR4, c[0x4][0x158] ;  /* 0x01002b00ff0477ac */ /* 0x000ea20008000a00 */
[----:B------:R-:W-:Y:S02]  /*1d60*/  IMAD.MOV.U32 R6, RZ, RZ, R29 ;  /* 0x000000ffff067224 */ /* 0x000fe400078e001d */
[----:B------:R-:W-:Y:S01]  /*1d70*/  IMAD.MOV.U32 R7, RZ, RZ, R28 ;  /* 0x000000ffff077224 */ /* 0x000fe200078e001c */
[----:B--2---:R-:W-:Y:S01]  /*1d80*/  MOV R4, UR4 ;  /* 0x0000000400047c02 */ /* 0x004fe20008000f00 */
[----:B0-----:R-:W-:-:S07]  /*1d90*/  IMAD.U32 R5, RZ, RZ, UR5 ;  /* 0x00000005ff057e24 */ /* 0x001fce000f8e00ff */
[----:B------:R-:W-:-:S07]  /*1da0*/  LEPC R20, `(.L_x_29) ;  /* 0x000000001014794e */ /* 0x000fce0000000000 */
[----:B-1----:R-:W-:Y:S05]  /*1db0*/  CALL.ABS.NOINC R2 ;  /* 0x0000000002007343 */ /* 0x002fea0003c00000 */
.L_x_29:
        /* <DEDUP_REMOVED lines=9> */
.L_x_30:
        /* <DEDUP_REMOVED lines=9> */
.L_x_31:
[----:B------:R0:W1:Y:S01]  /*1ee0*/  LDC.64 R2, c[0x4][R17] ;  /* 0x0100000011027b82 */ /* 0x0000620000000a00 */
[----:B------:R-:W2:Y:S01]  /*1ef0*/  LDCU.64 UR4, c[0x4][0x160] ;  /* 0x01002c00ff0477ac */ /* 0x000ea20008000a00 */
[----:B------:R-:W-:Y:S01]  /*1f00*/  CS2R R6, SRZ ;  /* 0x0000000000067805 */ /* 0x000fe2000001ff00 */
[----:B--2---:R-:W-:Y:S02]  /*1f10*/  IMAD.U32 R4, RZ, RZ, UR4 ;  /* 0x00000004ff047e24 */ /* 0x004fe4000f8e00ff */
[----:B0-----:R-:W-:-:S07]  /*1f20*/  IMAD.U32 R5, RZ, RZ, UR5 ;  /* 0x00000005ff057e24 */ /* 0x001fce000f8e00ff */
[----:B------:R-:W-:-:S07]  /*1f30*/  LEPC R20, `(.L_x_32) ;  /* 0x000000001014794e */ /* 0x000fce0000000000 */
[----:B-1----:R-:W-:Y:S05]  /*1f40*/  CALL.ABS.NOINC R2 ;  /* 0x0000000002007343 */ /* 0x002fea0003c00000 */
.L_x_32:
[----:B------:R-:W-:Y:S05]  /*1f50*/  EXIT ;  /* 0x000000000000794d */ /* 0x000fea0003800000 */
.L_x_23:
[----:B------:R-:W-:Y:S01]  /*1f60*/  BSSY B0, `(.L_x_33) ;  /* 0x0000004000007945 */ /* 0x000fe20003800000 */
[----:B--2---:R-:W-:Y:S05]  /*1f70*/  WARPSYNC.COLLECTIVE R15, `(.L_x_34) ;  /* 0x000000000f087348 */ /* 0x004fea0003c00000 */
[----:B------:R-:W-:Y:S01]  /*1f80*/  NOP ;  /* 0x0000000000007918 */ /* 0x000fe20000000000 */
[----:B--2---:R-:W-:Y:S05]  /*1f90*/  ENDCOLLECTIVE ;  /* 0x000000000000791b */ /* 0x004fea0003800000 */
.L_x_34:
[----:B------:R-:W-:Y:S05]  /*1fa0*/  BSYNC B0 ;  /* 0x0000000000007941 */ /* 0x000fea0003800000 */
.L_x_33:
[----:B------:R-:W-:Y:S05]  /*1fb0*/  BRA `(.L_x_35) ;  /* 0xfffffff800747947 */ /* 0x000fea000383ffff */
        .weak           $__internal_0_$__cuda_sm20_div_u16
        .type           $__internal_0_$__cuda_sm20_div_u16,@function
        .size           $__internal_0_$__cuda_sm20_div_u16,(.L_x_37 - $__internal_0_$__cuda_sm20_div_u16)
$__internal_0_$__cuda_sm20_div_u16:
[----:B------:R-:W0:Y:S01]  /*1fc0*/  I2F.U16 R0, R24 ;  /* 0x0000001800007306 */ /* 0x000e220000101000 */
[----:B------:R-:W-:Y:S01]  /*1fd0*/  IMAD.MOV.U32 R2, RZ, RZ, 0x4b800000 ;  /* 0x4b800000ff027424 */ /* 0x000fe200078e00ff */
[C---:B0-----:R-:W-:Y:S02]  /*1fe0*/  FSETP.GEU.AND P1, PT, |R0|.reuse, 1.175494350822287508e-38, PT ;  /* 0x008000000000780b */ /* 0x041fe40003f2e200 */
[----:B------:R-:W-:Y:S02]  /*1ff0*/  FSETP.GT.AND P0, PT, |R0|, 8.50705917302346158658e+37, PT ;  /* 0x7e8000000000780b */ /* 0x000fe40003f04200 */
[----:B------:R-:W-:-:S04]  /*2000*/  FSEL R2, R2, 1, !P1 ;  /* 0x3f80000002027808 */ /* 0x000fc80004800000 */
[----:B------:R-:W-:Y:S01]  /*2010*/  FSEL R3, R2, 0.25, !P0 ;  /* 0x3e80000002037808 */ /* 0x000fe20004000000 */
[----:B------:R-:W-:Y:S01]  /*2020*/  IMAD.MOV.U32 R2, RZ, RZ, R5 ;  /* 0x000000ffff027224 */ /* 0x000fe200078e0005 */
[----:B------:R-:W-:-:S03]  /*2030*/  ISETP.NE.U32.AND P0, PT, R24, RZ, PT ;  /* 0x000000ff1800720c */ /* 0x000fc60003f05070 */
[----:B------:R-:W-:Y:S01]  /*2040*/  FMUL R4, R0, R3 ;  /* 0x0000000300047220 */ /* 0x000fe20000400000 */
[----:B------:R-:W-:-:S05]  /*2050*/  I2FP.F32.U32.RZ R0, 0x8 ;  /* 0x0000000800007845 */ /* 0x000fca000020d000 */
[----:B------:R-:W0:Y:S02]  /*2060*/  MUFU.RCP R4, R4 ;  /* 0x0000000400047308 */ /* 0x000e240000001000 */
[----:B0-----:R-:W-:-:S05]  /*2070*/  FMUL R3, R3, R4 ;  /* 0x0000000403037220 */ /* 0x001fca0000400000 */
[----:B------:R-:W-:-:S05]  /*2080*/  IADD3 R3, PT, PT, R3, 0x2, RZ ;  /* 0x0000000203037810 */ /* 0x000fca0007ffe0ff */
[----:B------:R-:W-:Y:S01]  /*2090*/  FMUL.RZ R0, R0, R3 ;  /* 0x0000000300007220 */ /* 0x000fe2000040c000 */
[----:B------:R-:W-:-:S05]  /*20a0*/  IMAD.MOV.U32 R3, RZ, RZ, 0x0 ;  /* 0x00000000ff037424 */ /* 0x000fca00078e00ff */
[----:B------:R-:W0:Y:S02]  /*20b0*/  F2I.U32.TRUNC.NTZ R0, R0 ;  /* 0x0000000000007305 */ /* 0x000e24000020f000 */
[----:B0-----:R-:W-:Y:S01]  /*20c0*/  LOP3.LUT R25, R0, 0xffff, RZ, 0xc0, !PT ;  /* 0x0000ffff00197812 */ /* 0x001fe200078ec0ff */
[----:B------:R-:W-:Y:S01]  /*20d0*/  @!P0 IMAD.MOV.U32 R25, RZ, RZ, -0x1 ;  /* 0xffffffffff198424 */ /* 0x000fe200078e00ff */
[----:B------:R-:W-:Y:S06]  /*20e0*/  RET.REL.NODEC R2 `(_Z20data_exchange_kernelILj8ELj8EEvPj) ;  /* 0xffffffdc02c47950 */ /* 0x000fec0003c3ffff */
.L_x_36:
        /* <DEDUP_REMOVED lines=9> */
.L_x_37:


//--------------------- .nv.global.init           --------------------------
	.section	.nv.global.init,"aw",@progbits
.nv.global.init:
	.type		$str$4,@object
	.size		$str$4,($str$2 - $str$4)
$str$4:
        /*0000*/ 	.byte	0x0a, 0x00
	.type		$str$2,@object
	.size		$str$2,($str$3 - $str$2)
$str$2:
        /*0002*/ 	.byte	0x25, 0x64, 0x0a, 0x00
	.type		$str$3,@object
	.size		$str$3,($str - $str$3)
$str$3:
        /*0006*/ 	.byte	0x25, 0x64, 0x20, 0x00
	.type		$str,@object
	.size		$str,($str$1 - $str)
$str:
        /*000a*/ 	.byte	0x54, 0x68, 0x72, 0x65, 0x61, 0x64, 0x20, 0x25, 0x64, 0x3a, 0x0a, 0x00
	.type		$str$1,@object
	.size		$str$1,(.L_41 - $str$1)
$str$1:
        /*0016*/ 	.byte	0x63, 0x75, 0x72, 0x5f, 0x69, 0x6f, 0x5f, 0x67, 0x72, 0x6f, 0x75, 0x70, 0x3a, 0x20, 0x25, 0x64
        /*0026*/ 	.byte	0x0a, 0x00
.L_41:


//--------------------- .nv.shared.reserved.0     --------------------------
	.section	.nv.shared.reserved.0,"aw",@nobits
	.weak		__nv_reservedSMEM_offset_0_alias
	.size		__nv_reservedSMEM_offset_0_alias, 0, 64
	.other		__nv_reservedSMEM_offset_0_alias,@"STO_CUDA_RESERVED_SHARED STV_DEFAULT"
__nv_reservedSMEM_offset_0_alias:
	.zero		0
	.zero		64


//--------------------- .nv.global                --------------------------
	.section	.nv.global,"aw",@nobits
.nv.global:
	.type		_ZN30_INTERNAL_9cdd1759_4_k_cu_main6thrust24THRUST_300001_SM_1000_NS12placeholders2_5E,@object
	.size		_ZN30_INTERNAL_9cdd1759_4_k_cu_main6thrust24THRUST_300001_SM_1000_NS12placeholders2_5E,(_ZN30_INTERNAL_9cdd1759_4_k_cu_main4cuda3std3__45__cpo6cbeginE - _ZN30_INTERNAL_9cdd1759_4_k_cu_main6thrust24THRUST_300001_SM_1000_NS12placeholders2_5E)
_ZN30_INTERNAL_9cdd1759_4_k_cu_main6thrust24THRUST_300001_SM_1000_NS12placeholders2_5E:
	.zero		1
	.type		_ZN30_INTERNAL_9cdd1759_4_k_cu_main4cuda3std3__45__cpo6cbeginE,@object
	.size		_ZN30_INTERNAL_9cdd1759_4_k_cu_main4cuda3std3__45__cpo6cbeginE,(_ZN30_INTERNAL_9cdd1759_4_k_cu_main4cuda3std6ranges3__45__cpo6cbeginE - _ZN30_INTERNAL_9cdd1759_4_k_cu_main4cuda3std3__45__cpo6cbeginE)
_ZN30_INTERNAL_9cdd1759_4_k_cu_main4cuda3std3__45__cpo6cbeginE:
	.zero		1
	.type		_ZN30_INTERNAL_9cdd1759_4_k_cu_main4cuda3std6ranges3__45__cpo6cbeginE,@object
	.size		_ZN30_INTERNAL_9cdd1759_4_k_cu_main4cuda3std6ranges3__45__cpo6cbeginE,(_ZN30_INTERNAL_9cdd1759_4_k_cu_main4cuda3std3__48in_placeE - _ZN30_INTERNAL_9cdd1759_4_k_cu_main4cuda3std6ranges3__45__cpo6cbeginE)
_ZN30_INTERNAL_9cdd1759_4_k_cu_main4cuda3std6ranges3__45__cpo6cbeginE:
	.zero		1
	.type		_ZN30_INTERNAL_9cdd1759_4_k_cu_main4cuda3std3__48in_placeE,@object
	.size		_ZN30_INTERNAL_9cdd1759_4_k_cu_main4cuda3std3__48in_placeE,(_ZN30_INTERNAL_9cdd1759_4_k_cu_main4cuda3std6ranges3__45__cpo4sizeE - _ZN30_INTERNAL_9cdd1759_4_k_cu_main4cuda3std3__48in_placeE)
_ZN30_INTERNAL_9cdd1759_4_k_cu_main4cuda3std3__48in_placeE:
	.zero		1
	.type		_ZN30_INTERNAL_9cdd1759_4_k_cu_main4cuda3std6ranges3__45__cpo4sizeE,@object
	.size		_ZN30_INTERNAL_9cdd1759_4_k_cu_main4cuda3std6ranges3__45__cpo4sizeE,(_ZN30_INTERNAL_9cdd1759_4_k_cu_main6thrust24THRUST_300001_SM_1000_NS12placeholders2_9E - _ZN30_INTERNAL_9cdd1759_4_k_cu_main4cuda3std6ranges3__45__cpo4sizeE)
_ZN30_INTERNAL_9cdd1759_4_k_cu_main4cuda3std6ranges3__45__cpo4sizeE:
	.zero		1
	.type		_ZN30_INTERNAL_9cdd1759_4_k_cu_main6thrust24THRUST_300001_SM_1000_NS12placeholders2_9E,@object
	.size		_ZN30_INTERNAL_9cdd1759_4_k_cu_main6thrust24THRUST_300001_SM_1000_NS12placeholders2_9E,(_ZN30_INTERNAL_9cdd1759_4_k_cu_main4cuda3std3__45__cpo7crbeginE - _ZN30_INTERNAL_9cdd1759_4_k_cu_main6thrust24THRUST_300001_SM_1000_NS12placeholders2_9E)
_ZN30_INTERNAL_9cdd1759_4_k_cu_main6thrust24THRUST_300001_SM_1000_NS12placeholders2_9E:
	.zero		1
	.type		_ZN30_INTERNAL_9cdd1759_4_k_cu_main4cuda3std3__45__cpo7crbeginE,@object
	.size		_ZN30_INTERNAL_9cdd1759_4_k_cu_main4cuda3std3__45__cpo7crbeginE,(_ZN30_INTERNAL_9cdd1759_4_k_cu_main4cuda3std6ranges3__45__cpo4nextE - _ZN30_INTERNAL_9cdd1759_4_k_cu_main4cuda3std3__45__cpo7crbeginE)
_ZN30_INTERNAL_9cdd1759_4_k_cu_main4cuda3std3__45__cpo7crbeginE:
	.zero		1
	.type		_ZN30_INTERNAL_9cdd1759_4_k_cu_main4cuda3std6ranges3__45__cpo4nextE,@object
	.size		_ZN30_INTERNAL_9cdd1759_4_k_cu_main4cuda3std6ranges3__45__cpo4nextE,(_ZN30_INTERNAL_9cdd1759_4_k_cu_main4cuda3std6ranges3__45__cpo4swapE - _ZN30_INTERNAL_9cdd1759_4_k_cu_main4cuda3std6ranges3__45__cpo4nextE)
_ZN30_INTERNAL_9cdd1759_4_k_cu_main4cuda3std6ranges3__45__cpo4nextE:
	.zero		1
	.type		_ZN30_INTERNAL_9cdd1759_4_k_cu_main4cuda3std6ranges3__45__cpo4swapE,@object
	.size		_ZN30_INTERNAL_9cdd1759_4_k_cu_main4cuda3std6ranges3__45__cpo4swapE,(_ZN30_INTERNAL_9cdd1759_4_k_cu_main6thrust24THRUST_300001_SM_1000_NS12placeholders2_1E - _ZN30_INTERNAL_9cdd1759_4_k_cu_main4cuda3std6ranges3__45__cpo4swapE)
_ZN30_INTERNAL_9cdd1759_4_k_cu_main4cuda3std6ranges3__45__cpo4swapE:
	.zero		1
	.type		_ZN30_INTERNAL_9cdd1759_4_k_cu_main6thrust24THRUST_300001_SM_1000_NS12placeholders2_1E,@object
	.size		_ZN30_INTERNAL_9cdd1759_4_k_cu_main6thrust24THRUST_300001_SM_1000_NS12placeholders2_1E,(_ZN30_INTERNAL_9cdd1759_4_k_cu_main6thrust24THRUST_300001_SM_1000_NS12placeholders2_3E - _ZN30_INTERNAL_9cdd1759_4_k_cu_main6thrust24THRUST_300001_SM_1000_NS12placeholders2_1E)
_ZN30_INTERNAL_9cdd1759_4_k_cu_main6thrust24THRUST_300001_SM_1000_NS12placeholders2_1E:
	.zero		1
	.type		_ZN30_INTERNAL_9cdd1759_4_k_cu_main6thrust24THRUST_300001_SM_1000_NS12placeholders2_3E,@object
	.size		_ZN30_INTERNAL_9cdd1759_4_k_cu_main6thrust24THRUST_300001_SM_1000_NS12placeholders2_3E,(_ZN30_INTERNAL_9cdd1759_4_k_cu_main4cuda3std3__45__cpo5beginE - _ZN30_INTERNAL_9cdd1759_4_k_cu_main6thrust24THRUST_300001_SM_1000_NS12placeholders2_3E)
_ZN30_INTERNAL_9cdd1759_4_k_cu_main6thrust24THRUST_300001_SM_1000_NS12placeholders2_3E:
	.zero		1
	.type		_ZN30_INTERNAL_9cdd1759_4_k_cu_main4cuda3std3__45__cpo5beginE,@object
	.size		_ZN30_INTERNAL_9cdd1759_4_k_cu_main4cuda3std3__45__cpo5beginE,(_ZN30_INTERNAL_9cdd1759_4_k_cu_main4cuda3std6ranges3__45__cpo5beginE - _ZN30_INTERNAL_9cdd1759_4_k_cu_main4cuda3std3__45__cpo5beginE)
_ZN30_INTERNAL_9cdd1759_4_k_cu_main4cuda3std3__45__cpo5beginE:
	.zero		1
	.type		_ZN30_INTERNAL_9cdd1759_4_k_cu_main4cuda3std6ranges3__45__cpo5beginE,@object
	.size		_ZN30_INTERNAL_9cdd1759_4_k_cu_main4cuda3std6ranges3__45__cpo5beginE,(_ZN30_INTERNAL_9cdd1759_4_k_cu_main4cuda3std3__432_GLOBAL__N__9cdd1759_4_k_cu_main6ignoreE - _ZN30_INTERNAL_9cdd1759_4_k_cu_main4cuda3std6ranges3__45__cpo5beginE)
_ZN30_INTERNAL_9cdd1759_4_k_cu_main4cuda3std6ranges3__45__cpo5beginE:
	.zero		1
	.type		_ZN30_INTERNAL_9cdd1759_4_k_cu_main4cuda3std3__432_GLOBAL__N__9cdd1759_4_k_cu_main6ignoreE,@object
	.size		_ZN30_INTERNAL_9cdd1759_4_k_cu_main4cuda3std3__432_GLOBAL__N__9cdd1759_4_k_cu_main6ignoreE,(_ZN30_INTERNAL_9cdd1759_4_k_cu_main4cuda3std6ranges3__45__cpo4dataE - _ZN30_INTERNAL_9cdd1759_4_k_cu_main4cuda3std3__432_GLOBAL__N__9cdd1759_4_k_cu_main6ignoreE)
_ZN30_INTERNAL_9cdd1759_4_k_cu_main4cuda3std3__432_GLOBAL__N__9cdd1759_4_k_cu_main6ignoreE:
	.zero		1
	.type		_ZN30_INTERNAL_9cdd1759_4_k_cu_main4cuda3std6ranges3__45__cpo4dataE,@object
	.size		_ZN30_INTERNAL_9cdd1759_4_k_cu_main4cuda3std6ranges3__45__cpo4dataE,(_ZN30_INTERNAL_9cdd1759_4_k_cu_main6thrust24THRUST_300001_SM_1000_NS12placeholders2_7E - _ZN30_INTERNAL_9cdd1759_4_k_cu_main4cuda3std6ranges3__45__cpo4dataE)
_ZN30_INTERNAL_9cdd1759_4_k_cu_main4cuda3std6ranges3__45__cpo4dataE:
	.zero		1
	.type		_ZN30_INTERNAL_9cdd1759_4_k_cu_main6thrust24THRUST_300001_SM_1000_NS12placeholders2_7E,@object
	.size		_ZN30_INTERNAL_9cdd1759_4_k_cu_main6thrust24THRUST_300001_SM_1000_NS12placeholders2_7E,(_ZN30_INTERNAL_9cdd1759_4_k_cu_main4cuda3std3__45__cpo6rbeginE - _ZN30_INTERNAL_9cdd1759_4_k_cu_main6thrust24THRUST_300001_SM_1000_NS12placeholders2_7E)
_ZN30_INTERNAL_9cdd1759_4_k_cu_main6thrust24THRUST_300001_SM_1000_NS12placeholders2_7E:
	.zero		1
	.type		_ZN30_INTERNAL_9cdd1759_4_k_cu_main4cuda3std3__45__cpo6rbeginE,@object
	.size		_ZN30_INTERNAL_9cdd1759_4_k_cu_main4cuda3std3__45__cpo6rbeginE,(_ZN30_INTERNAL_9cdd1759_4_k_cu_main4cuda3std6ranges3__45__cpo7advanceE - _ZN30_INTERNAL_9cdd1759_4_k_cu_main4cuda3std3__45__cpo6rbeginE)
_ZN30_INTERNAL_9cdd1759_4_k_cu_main4cuda3std3__45__cpo6rbeginE:
	.zero		1
	.type		_ZN30_INTERNAL_9cdd1759_4_k_cu_main4cuda3std6ranges3__45__cpo7advanceE,@object
	.size		_ZN30_INTERNAL_9cdd1759_4_k_cu_main4cuda3std6ranges3__45__cpo7advanceE,(_ZN30_INTERNAL_9cdd1759_4_k_cu_main4cuda3std3__47nulloptE - _ZN30_INTERNAL_9cdd1759_4_k_cu_main4cuda3std6ranges3__45__cpo7advanceE)
_ZN30_INTERNAL_9cdd1759_4_k_cu_main4cuda3std6ranges3__45__cpo7advanceE:
	.zero		1
	.type		_ZN30_INTERNAL_9cdd1759_4_k_cu_main4cuda3std3__47nulloptE,@object
	.size		_ZN30_INTERNAL_9cdd1759_4_k_cu_main4cuda3std3__47nulloptE,(_ZN30_INTERNAL_9cdd1759_4_k_cu_main4cuda3std6ranges3__45__cpo8distanceE - _ZN30_INTERNAL_9cdd1759_4_k_cu_main4cuda3std3__47nulloptE)
_ZN30_INTERNAL_9cdd1759_4_k_cu_main4cuda3std3__47nulloptE:
	.zero		1
	.type		_ZN30_INTERNAL_9cdd1759_4_k_cu_main4cuda3std6ranges3__45__cpo8distanceE,@object
	.size		_ZN30_INTERNAL_9cdd1759_4_k_cu_main4cuda3std6ranges3__45__cpo8distanceE,(_ZN30_INTERNAL_9cdd1759_4_k_cu_main6thrust24THRUST_300001_SM_1000_NS12placeholders2_6E - _ZN30_INTERNAL_9cdd1759_4_k_cu_main4cuda3std6ranges3__45__cpo8distanceE)
_ZN30_INTERNAL_9cdd1759_4_k_cu_main4cuda3std6ranges3__45__cpo8distanceE:
	.zero		1
	.type		_ZN30_INTERNAL_9cdd1759_4_k_cu_main6thrust24THRUST_300001_SM_1000_NS12placeholders2_6E,@object
	.size		_ZN30_INTERNAL_9cdd1759_4_k_cu_main6thrust24THRUST_300001_SM_1000_NS12placeholders2_6E,(_ZN30_INTERNAL_9cdd1759_4_k_cu_main4cuda3std3__45__cpo4cendE - _ZN30_INTERNAL_9cdd1759_4_k_cu_main6thrust24THRUST_300001_SM_1000_NS12placeholders2_6E)
_ZN30_INTERNAL_9cdd1759_4_k_cu_main6thrust24THRUST_300001_SM_1000_NS12placeholders2_6E:
	.zero		1
	.type		_ZN30_INTERNAL_9cdd1759_4_k_cu_main4cuda3std3__45__cpo4cendE,@object
	.size		_ZN30_INTERNAL_9cdd1759_4_k_cu_main4cuda3std3__45__cpo4cendE,(_ZN30_INTERNAL_9cdd1759_4_k_cu_main4cuda3std6ranges3__45__cpo4cendE - _ZN30_INTERNAL_9cdd1759_4_k_cu_main4cuda3std3__45__cpo4cendE)
_ZN30_INTERNAL_9cdd1759_4_k_cu_main4cuda3std3__45__cpo4cendE:
	.zero		1
	.type		_ZN30_INTERNAL_9cdd1759_4_k_cu_main4cuda3std6ranges3__45__cpo4cendE,@object
	.size		_ZN30_INTERNAL_9cdd1759_4_k_cu_main4cuda3std6ranges3__45__cpo4cendE,(_ZN30_INTERNAL_9cdd1759_4_k_cu_main4cuda3std3__420unreachable_sentinelE - _ZN30_INTERNAL_9cdd1759_4_k_cu_main4cuda3std6ranges3__45__cpo4cendE)
_ZN30_INTERNAL_9cdd1759_4_k_cu_main4cuda3std6ranges3__45__cpo4cendE:
	.zero		1
	.type		_ZN30_INTERNAL_9cdd1759_4_k_cu_main4cuda3std3__420unreachable_sentinelE,@object
	.size		_ZN30_INTERNAL_9cdd1759_4_k_cu_main4cuda3std3__420unreachable_sentinelE,(_ZN30_INTERNAL_9cdd1759_4_k_cu_main4cuda3std6ranges3__45__cpo5ssizeE - _ZN30_INTERNAL_9cdd1759_4_k_cu_main4cuda3std3__420unreachable_sentinelE)
_ZN30_INTERNAL_9cdd1759_4_k_cu_main4cuda3std3__420unreachable_sentinelE:
	.zero		1
	.type		_ZN30_INTERNAL_9cdd1759_4_k_cu_main4cuda3std6ranges3__45__cpo5ssizeE,@object
	.size		_ZN30_INTERNAL_9cdd1759_4_k_cu_main4cuda3std6ranges3__45__cpo5ssizeE,(_ZN30_INTERNAL_9cdd1759_4_k_cu_main6thrust24THRUST_300001_SM_1000_NS12placeholders3_10E - _ZN30_INTERNAL_9cdd1759_4_k_cu_main4cuda3std6ranges3__45__cpo5ssizeE)
_ZN30_INTERNAL_9cdd1759_4_k_cu_main4cuda3std6ranges3__45__cpo5ssizeE:
	.zero		1
	.type		_ZN30_INTERNAL_9cdd1759_4_k_cu_main6thrust24THRUST_300001_SM_1000_NS12placeholders3_10E,@object
	.size		_ZN30_INTERNAL_9cdd1759_4_k_cu_main6thrust24THRUST_300001_SM_1000_NS12placeholders3_10E,(_ZN30_INTERNAL_9cdd1759_4_k_cu_main4cuda3std3__45__cpo5crendE - _ZN30_INTERNAL_9cdd1759_4_k_cu_main6thrust24THRUST_300001_SM_1000_NS12placeholders3_10E)
_ZN30_INTERNAL_9cdd1759_4_k_cu_main6thrust24THRUST_300001_SM_1000_NS12placeholders3_10E:
	.zero		1
	.type		_ZN30_INTERNAL_9cdd1759_4_k_cu_main4cuda3std3__45__cpo5crendE,@object
	.size		_ZN30_INTERNAL_9cdd1759_4_k_cu_main4cuda3std3__45__cpo5crendE,(_ZN30_INTERNAL_9cdd1759_4_k_cu_main4cuda3std6ranges3__45__cpo4prevE - _ZN30_INTERNAL_9cdd1759_4_k_cu_main4cuda3std3__45__cpo5crendE)
_ZN30_INTERNAL_9cdd1759_4_k_cu_main4cuda3std3__45__cpo5crendE:
	.zero		1
	.type		_ZN30_INTERNAL_9cdd1759_4_k_cu_main4cuda3std6ranges3__45__cpo4prevE,@object
	.size		_ZN30_INTERNAL_9cdd1759_4_k_cu_main4cuda3std6ranges3__45__cpo4prevE,(_ZN30_INTERNAL_9cdd1759_4_k_cu_main4cuda3std6ranges3__45__cpo9iter_moveE - _ZN30_INTERNAL_9cdd1759_4_k_cu_main4cuda3std6ranges3__45__cpo4prevE)
_ZN30_INTERNAL_9cdd1759_4_k_cu_main4cuda3std6ranges3__45__cpo4prevE:
	.zero		1
	.type		_ZN30_INTERNAL_9cdd1759_4_k_cu_main4cuda3std6ranges3__45__cpo9iter_moveE,@object
	.size		_ZN30_INTERNAL_9cdd1759_4_k_cu_main4cuda3std6ranges3__45__cpo9iter_moveE,(_ZN30_INTERNAL_9cdd1759_4_k_cu_main6thrust24THRUST_300001_SM_1000_NS12placeholders2_2E - _ZN30_INTERNAL_9cdd1759_4_k_cu_main4cuda3std6ranges3__45__cpo9iter_moveE)
_ZN30_INTERNAL_9cdd1759_4_k_cu_main4cuda3std6ranges3__45__cpo9iter_moveE:
	.zero		1
	.type		_ZN30_INTERNAL_9cdd1759_4_k_cu_main6thrust24THRUST_300001_SM_1000_NS12placeholders2_2E,@object
	.size		_ZN30_INTERNAL_9cdd1759_4_k_cu_main6thrust24THRUST_300001_SM_1000_NS12placeholders2_2E,(_ZN30_INTERNAL_9cdd1759_4_k_cu_main6thrust24THRUST_300001_SM_1000_NS12placeholders2_4E - _ZN30_INTERNAL_9cdd1759_4_k_cu_main6thrust24THRUST_300001_SM_1000_NS12placeholders2_2E)
_ZN30_INTERNAL_9cdd1759_4_k_cu_main6thrust24THRUST_300001_SM_1000_NS12placeholders2_2E:
	.zero		1
	.type		_ZN30_INTERNAL_9cdd1759_4_k_cu_main6thrust24THRUST_300001_SM_1000_NS12placeholders2_4E,@object
	.size		_ZN30_INTERNAL_9cdd1759_4_k_cu_main6thrust24THRUST_300001_SM_1000_NS12placeholders2_4E,(_ZN30_INTERNAL_9cdd1759_4_k_cu_main4cuda3std3__45__cpo3endE - _ZN30_INTERNAL_9cdd1759_4_k_cu_main6thrust24THRUST_300001_SM_1000_NS12placeholders2_4E)
_ZN30_INTERNAL_9cdd1759_4_k_cu_main6thrust24THRUST_300001_SM_1000_NS12placeholders2_4E:
	.zero		1
	.type		_ZN30_INTERNAL_9cdd1759_4_k_cu_main4cuda3std3__45__cpo3endE,@object
	.size		_ZN30_INTERNAL_9cdd1759_4_k_cu_main4cuda3std3__45__cpo3endE,(_ZN30_INTERNAL_9cdd1759_4_k_cu_main4cuda3std6ranges3__45__cpo3endE - _ZN30_INTERNAL_9cdd1759_4_k_cu_main4cuda3std3__45__cpo3endE)
_ZN30_INTERNAL_9cdd1759_4_k_cu_main4cuda3std3__45__cpo3endE:
	.zero		1
	.type		_ZN30_INTERNAL_9cdd1759_4_k_cu_main4cuda3std6ranges3__45__cpo3endE,@object
	.size		_ZN30_INTERNAL_9cdd1759_4_k_cu_main4cuda3std6ranges3__45__cpo3endE,(_ZN30_INTERNAL_9cdd1759_4_k_cu_main4cuda3std3__419piecewise_constructE - _ZN30_INTERNAL_9cdd1759_4_k_cu_main4cuda3std6ranges3__45__cpo3endE)
_ZN30_INTERNAL_9cdd1759_4_k_cu_main4cuda3std6ranges3__45__cpo3endE:
	.zero		1
	.type		_ZN30_INTERNAL_9cdd1759_4_k_cu_main4cuda3std3__419piecewise_constructE,@object
	.size		_ZN30_INTERNAL_9cdd1759_4_k_cu_main4cuda3std3__419piecewise_constructE,(_ZN30_INTERNAL_9cdd1759_4_k_cu_main4cuda3std6ranges3__45__cpo5cdataE - _ZN30_INTERNAL_9cdd1759_4_k_cu_main4cuda3std3__419piecewise_constructE)
_ZN30_INTERNAL_9cdd1759_4_k_cu_main4cuda3std3__419piecewise_constructE:
	.zero		1
	.type		_ZN30_INTERNAL_9cdd1759_4_k_cu_main4cuda3std6ranges3__45__cpo5cdataE,@object
	.size		_ZN30_INTERNAL_9cdd1759_4_k_cu_main4cuda3std6ranges3__45__cpo5cdataE,(_ZN30_INTERNAL_9cdd1759_4_k_cu_main6thrust24THRUST_300001_SM_1000_NS12placeholders2_8E - _ZN30_INTERNAL_9cdd1759_4_k_cu_main4cuda3std6ranges3__45__cpo5cdataE)
_ZN30_INTERNAL_9cdd1759_4_k_cu_main4cuda3std6ranges3__45__cpo5cdataE:
	.zero		1
	.type		_ZN30_INTERNAL_9cdd1759_4_k_cu_main6thrust24THRUST_300001_SM_1000_NS12placeholders2_8E,@object
	.size		_ZN30_INTERNAL_9cdd1759_4_k_cu_main6thrust24THRUST_300001_SM_1000_NS12placeholders2_8E,(_ZN30_INTERNAL_9cdd1759_4_k_cu_main4cuda3std3__45__cpo4rendE - _ZN30_INTERNAL_9cdd1759_4_k_cu_main6thrust24THRUST_300001_SM_1000_NS12placeholders2_8E)
_ZN30_INTERNAL_9cdd1759_4_k_cu_main6thrust24THRUST_300001_SM_1000_NS12placeholders2_8E:
	.zero		1
	.type		_ZN30_INTERNAL_9cdd1759_4_k_cu_main4cuda3std3__45__cpo4rendE,@object
	.size		_ZN30_INTERNAL_9cdd1759_4_k_cu_main4cuda3std3__45__cpo4rendE,(_ZN30_INTERNAL_9cdd1759_4_k_cu_main4cuda3std6ranges3__45__cpo9iter_swapE - _ZN30_INTERNAL_9cdd1759_4_k_cu_main4cuda3std3__45__cpo4rendE)
_ZN30_INTERNAL_9cdd1759_4_k_cu_main4cuda3std3__45__cpo4rendE:
	.zero		1
	.type		_ZN30_INTERNAL_9cdd1759_4_k_cu_main4cuda3std6ranges3__45__cpo9iter_swapE,@object
	.size		_ZN30_INTERNAL_9cdd1759_4_k_cu_main4cuda3std6ranges3__45__cpo9iter_swapE,(_ZN30_INTERNAL_9cdd1759_4_k_cu_main4cuda3std3__48unexpectE - _ZN30_INTERNAL_9cdd1759_4_k_cu_main4cuda3std6ranges3__45__cpo9iter_swapE)
_ZN30_INTERNAL_9cdd1759_4_k_cu_main4cuda3std6ranges3__45__cpo9iter_swapE:
	.zero		1
	.type		_ZN30_INTERNAL_9cdd1759_4_k_cu_main4cuda3std3__48unexpectE,@object
	.size		_ZN30_INTERNAL_9cdd1759_4_k_cu_main4cuda3std3__48unexpectE,(_ZN30_INTERNAL_9cdd1759_4_k_cu_main6thrust24THRUST_300001_SM_1000_NS6system6detail10sequential3seqE - _ZN30_INTERNAL_9cdd1759_4_k_cu_main4cuda3std3__48unexpectE)
_ZN30_INTERNAL_9cdd1759_4_k_cu_main4cuda3std3__48unexpectE:
	.zero		1
	.type		_ZN30_INTERNAL_9cdd1759_4_k_cu_main6thrust24THRUST_300001_SM_1000_NS6system6detail10sequential3seqE,@object
	.size		_ZN30_INTERNAL_9cdd1759_4_k_cu_main6thrust24THRUST_300001_SM_1000_NS6system6detail10sequential3seqE,(.L_29 - _ZN30_INTERNAL_9cdd1759_4_k_cu_main6thrust24THRUST_300001_SM_1000_NS6system6detail10sequential3seqE)
_ZN30_INTERNAL_9cdd1759_4_k_cu_main6thrust24THRUST_300001_SM_1000_NS6system6detail10sequential3seqE:
	.zero		1
.L_29:


//--------------------- .nv.shared._Z20data_exchange_kernelILj8ELj8EEvPj --------------------------
	.section	.nv.shared._Z20data_exchange_kernelILj8ELj8EEvPj,"aw",@nobits
	.sectionflags	@""
	.align	4
.nv.shared._Z20data_exchange_kernelILj8ELj8EEvPj:
	.zero		1292


//--------------------- .nv.constant0._ZN3cub18CUB_300001_SM_10006detail11EmptyKernelIvEEvv --------------------------
	.section	.nv.constant0._ZN3cub18CUB_300001_SM_10006detail11EmptyKernelIvEEvv,"a",@progbits
	.sectionflags	@""
	.align	4
.nv.constant0._ZN3cub18CUB_300001_SM_10006detail11EmptyKernelIvEEvv:
	.zero		896


//--------------------- .nv.constant0._Z20data_exchange_kernelILj8ELj8EEvPj --------------------------
	.section	.nv.constant0._Z20data_exchange_kernelILj8ELj8EEvPj,"a",@progbits
	.sectionflags	@""
	.align	4
.nv.constant0._Z20data_exchange_kernelILj8ELj8EEvPj:
	.zero		904


//--------------------- SYMBOLS --------------------------

	.type		.nv.reservedSmem.offset0,@object
	.size		.nv.reservedSmem.offset0,0x4
	.type		.nv.reservedSmem.cap,@object
	.size		.nv.reservedSmem.cap,0x4
	.type		vprintf,@function
